// auto-generated by cutlass_sweep.gemm — config: {"arch": "sm_90", "cluster_m": 1, "cluster_n": 8, "dtype": "fp16", "dtype_b": "fp16", "layout": "nt", "stages": 0, "tile_k": 64, "tile_m": 128, "tile_n": 256}
#include "cutlass/cutlass.h"
#include "cutlass/gemm/collective/collective_builder.hpp"
#include "cutlass/gemm/device/gemm_universal_adapter.h"
#include "cutlass/gemm/kernel/gemm_universal.hpp"
#include "cutlass/epilogue/collective/collective_builder.hpp"

using ElemA = cutlass::half_t;
using ElemB = cutlass::half_t;
using ElemCD = cutlass::half_t;
using Acc  = float;
using TileShape    = cute::Shape<cute::_128, cute::_256, cute::_64>;
using ClusterShape = cute::Shape<cute::_1, cute::_8, cute::_1>;

using CollectiveEpilogue = typename cutlass::epilogue::collective::CollectiveBuilder<
    cutlass::arch::Sm90, cutlass::arch::OpClassTensorOp,
    TileShape, ClusterShape,
    cutlass::epilogue::collective::EpilogueTileAuto,
    Acc, Acc,
    ElemCD, cutlass::layout::RowMajor, 128 / cutlass::sizeof_bits<ElemCD>::value,
    ElemCD, cutlass::layout::RowMajor, 128 / cutlass::sizeof_bits<ElemCD>::value,
    cutlass::epilogue::collective::EpilogueScheduleAuto
  >::CollectiveOp;

using CollectiveMainloop = typename cutlass::gemm::collective::CollectiveBuilder<
    cutlass::arch::Sm90, cutlass::arch::OpClassTensorOp,
    ElemA, cutlass::layout::RowMajor, 128 / cutlass::sizeof_bits<ElemA>::value,
    ElemB, cutlass::layout::ColumnMajor, 128 / cutlass::sizeof_bits<ElemB>::value,
    Acc,
    TileShape, ClusterShape,
    cutlass::gemm::collective::StageCountAutoCarveout<static_cast<int>(sizeof(typename CollectiveEpilogue::SharedStorage))>,
    cutlass::gemm::collective::KernelScheduleAuto
  >::CollectiveOp;

using GemmKernel = cutlass::gemm::kernel::GemmUniversal<
    cute::Shape<int,int,int,int>,
    CollectiveMainloop,
    CollectiveEpilogue
>;
using Gemm = cutlass::gemm::device::GemmUniversalAdapter<GemmKernel>;

// Force the device kernel symbol into the cubin without needing a host main.
auto* _anchor = &cutlass::device_kernel<GemmKernel>;


// ===== COMPILED SASS (sm_90a) =====

	.target	sm_90a

	.elftype	@"ET_EXEC"


//--------------------- .note.nv.tkinfo           --------------------------
	.section	.note.nv.tkinfo,"",@"SHT_NOTE"
	.sectionflags	@"SHF_NOTE_NV_TKINFO"
	.tkinfo
        /*0018*/ 	.word	0x00000002
        /*0030*/ 	.string	""
        /*0030*/ 	.string	"ptxas"
        /*0030*/ 	.string	"Cuda compilation tools, release 13.0, V13.0.88"
        /*0030*/ 	.string	"Build cuda_13.0.r13.0/compiler.36424714_0"
        /*0030*/ 	.string	"-arch sm_90a -m 64 "



//--------------------- .note.nv.cuinfo           --------------------------
	.section	.note.nv.cuinfo,"",@"SHT_NOTE"
	.sectionflags	@"SHF_NOTE_NV_CUINFO"
        /*0018*/ 	.short	0x0002
        /*001a*/ 	.short	0x005a
        /*001c*/ 	.short	0x0082
	.zero		2


//--------------------- .nv.info                  --------------------------
	.section	.nv.info,"",@"SHT_CUDA_INFO"
	.align	4


	//----- nvinfo : EIATTR_REGCOUNT
	.align		4
        /*0000*/ 	.byte	0x04, 0x2f
        /*0002*/ 	.short	(.L_15 - .L_14)
	.align		4
.L_14:
        /*0004*/ 	.word	index@(_ZN7cutlass13device_kernelINS_4gemm6kernel13GemmUniversalIN4cute5tupleIJiiiiEEENS1_10collective13CollectiveMmaINS1_34MainloopSm90TmaGmmaWarpSpecializedILi4ENS5_IJNS4_1CILi1EEENSA_ILi8EEESB_EEENS1_35KernelTmaWarpSpecializedCooperativeEEENS5_IJNSA_ILi128EEENSA_ILi256EEENSA_ILi64EEEEEENS_6half_tENS5_IJlSB_lEEESK_SL_NS4_8TiledMMAINS4_8MMA_AtomIJNS4_4SM904GMMA26MMA_64x256x16_F32F16F16_SSILNSP_5MajorE0ELSR_0ELNSP_7ScaleInE1ELSS_1EEEEEENS4_6LayoutINS5_IJNSA_ILi2EEESB_SB_EEENS5_IJSB_NSA_ILi0EEESY_EEEEENS5_IJNS4_10UnderscoreES11_S11_EEEEENS4_23SM90_TMA_LOAD_MULTICASTENS4_14ComposedLayoutINS4_7SwizzleILi3ELi4ELi3EEENS4_18smem_ptr_flag_bitsILi16EEENSV_INS5_IJSC_SI_EEENS5_IJSI_SB_EEEEEEEvNS4_8identityENS4_13SM90_TMA_LOADES1D_vS1E_EENS_8epilogue10collective6detail29Sm90TmaWarpSpecializedAdapterINS1I_15DefaultEpilogueISK_SL_SL_NS1H_6thread17LinearCombinationISK_Li1EffLNS1M_9ScaleType4KindE0ELNS_15FloatRoundStyleE2ESK_EENS1_15EpilogueDefaultEEEEEvvEEEEvNT_6ParamsE)
        /*0008*/ 	.word	0x000000a8


	//----- nvinfo : EIATTR_FRAME_SIZE
	.align		4
.L_15:
        /*000c*/ 	.byte	0x04, 0x11
        /*000e*/ 	.short	(.L_17 - .L_16)
	.align		4
.L_16:
        /*0010*/ 	.word	index@(_ZN7cutlass13device_kernelINS_4gemm6kernel13GemmUniversalIN4cute5tupleIJiiiiEEENS1_10collective13CollectiveMmaINS1_34MainloopSm90TmaGmmaWarpSpecializedILi4ENS5_IJNS4_1CILi1EEENSA_ILi8EEESB_EEENS1_35KernelTmaWarpSpecializedCooperativeEEENS5_IJNSA_ILi128EEENSA_ILi256EEENSA_ILi64EEEEEENS_6half_tENS5_IJlSB_lEEESK_SL_NS4_8TiledMMAINS4_8MMA_AtomIJNS4_4SM904GMMA26MMA_64x256x16_F32F16F16_SSILNSP_5MajorE0ELSR_0ELNSP_7ScaleInE1ELSS_1EEEEEENS4_6LayoutINS5_IJNSA_ILi2EEESB_SB_EEENS5_IJSB_NSA_ILi0EEESY_EEEEENS5_IJNS4_10UnderscoreES11_S11_EEEEENS4_23SM90_TMA_LOAD_MULTICASTENS4_14ComposedLayoutINS4_7SwizzleILi3ELi4ELi3EEENS4_18smem_ptr_flag_bitsILi16EEENSV_INS5_IJSC_SI_EEENS5_IJSI_SB_EEEEEEEvNS4_8identityENS4_13SM90_TMA_LOADES1D_vS1E_EENS_8epilogue10collective6detail29Sm90TmaWarpSpecializedAdapterINS1I_15DefaultEpilogueISK_SL_SL_NS1H_6thread17LinearCombinationISK_Li1EffLNS1M_9ScaleType4KindE0ELNS_15FloatRoundStyleE2ESK_EENS1_15EpilogueDefaultEEEEEvvEEEEvNT_6ParamsE)
        /*0014*/ 	.word	0x00000000


	//----- nvinfo : EIATTR_MIN_STACK_SIZE
	.align		4
.L_17:
        /*0018*/ 	.byte	0x04, 0x12
        /*001a*/ 	.short	(.L_19 - .L_18)
	.align		4
.L_18:
        /*001c*/ 	.word	index@(_ZN7cutlass13device_kernelINS_4gemm6kernel13GemmUniversalIN4cute5tupleIJiiiiEEENS1_10collective13CollectiveMmaINS1_34MainloopSm90TmaGmmaWarpSpecializedILi4ENS5_IJNS4_1CILi1EEENSA_ILi8EEESB_EEENS1_35KernelTmaWarpSpecializedCooperativeEEENS5_IJNSA_ILi128EEENSA_ILi256EEENSA_ILi64EEEEEENS_6half_tENS5_IJlSB_lEEESK_SL_NS4_8TiledMMAINS4_8MMA_AtomIJNS4_4SM904GMMA26MMA_64x256x16_F32F16F16_SSILNSP_5MajorE0ELSR_0ELNSP_7ScaleInE1ELSS_1EEEEEENS4_6LayoutINS5_IJNSA_ILi2EEESB_SB_EEENS5_IJSB_NSA_ILi0EEESY_EEEEENS5_IJNS4_10UnderscoreES11_S11_EEEEENS4_23SM90_TMA_LOAD_MULTICASTENS4_14ComposedLayoutINS4_7SwizzleILi3ELi4ELi3EEENS4_18smem_ptr_flag_bitsILi16EEENSV_INS5_IJSC_SI_EEENS5_IJSI_SB_EEEEEEEvNS4_8identityENS4_13SM90_TMA_LOADES1D_vS1E_EENS_8epilogue10collective6detail29Sm90TmaWarpSpecializedAdapterINS1I_15DefaultEpilogueISK_SL_SL_NS1H_6thread17LinearCombinationISK_Li1EffLNS1M_9ScaleType4KindE0ELNS_15FloatRoundStyleE2ESK_EENS1_15EpilogueDefaultEEEEEvvEEEEvNT_6ParamsE)
        /*0020*/ 	.word	0x00000000
.L_19:


//--------------------- .nv.compat                --------------------------
	.section	.nv.compat,"",@"SHT_CUDA_COMPAT_INFO"
	.align	4
        /*0000*/ 	.byte	0x02, 0x09, 0x01, 0x00, 0x02, 0x02, 0x04, 0x00, 0x02, 0x05, 0x05, 0x00, 0x03, 0x07, 0x01, 0x01
        /*0010*/ 	.byte	0x02, 0x03, 0x01, 0x00, 0x02, 0x06, 0x01, 0x00, 0x04, 0x0b, 0x08, 0x00, 0x00, 0x00, 0x00, 0x00
        /*0020*/ 	.byte	0x00, 0x00, 0x00, 0x00


//--------------------- .nv.info._ZN7cutlass13device_kernelINS_4gemm6kernel13GemmUniversalIN4cute5tupleIJiiiiEEENS1_10collective13CollectiveMmaINS1_34MainloopSm90TmaGmmaWarpSpecializedILi4ENS5_IJNS4_1CILi1EEENSA_ILi8EEESB_EEENS1_35KernelTmaWarpSpecializedCooperativeEEENS5_IJNSA_ILi128EEENSA_ILi256EEENSA_ILi64EEEEEENS_6half_tENS5_IJlSB_lEEESK_SL_NS4_8TiledMMAINS4_8MMA_AtomIJNS4_4SM904GMMA26MMA_64x256x16_F32F16F16_SSILNSP_5MajorE0ELSR_0ELNSP_7ScaleInE1ELSS_1EEEEEENS4_6LayoutINS5_IJNSA_ILi2EEESB_SB_EEENS5_IJSB_NSA_ILi0EEESY_EEEEENS5_IJNS4_10UnderscoreES11_S11_EEEEENS4_23SM90_TMA_LOAD_MULTICASTENS4_14ComposedLayoutINS4_7SwizzleILi3ELi4ELi3EEENS4_18smem_ptr_flag_bitsILi16EEENSV_INS5_IJSC_SI_EEENS5_IJSI_SB_EEEEEEEvNS4_8identityENS4_13SM90_TMA_LOADES1D_vS1E_EENS_8epilogue10collective6detail29Sm90TmaWarpSpecializedAdapterINS1I_15DefaultEpilogueISK_SL_SL_NS1H_6thread17LinearCombinationISK_Li1EffLNS1M_9ScaleType4KindE0ELNS_15FloatRoundStyleE2ESK_EENS1_15EpilogueDefaultEEEEEvvEEEEvNT_6ParamsE --------------------------
	.section	.nv.info._ZN7cutlass13device_kernelINS_4gemm6kernel13GemmUniversalIN4cute5tupleIJiiiiEEENS1_10collective13CollectiveMmaINS1_34MainloopSm90TmaGmmaWarpSpecializedILi4ENS5_IJNS4_1CILi1EEENSA_ILi8EEESB_EEENS1_35KernelTmaWarpSpecializedCooperativeEEENS5_IJNSA_ILi128EEENSA_ILi256EEENSA_ILi64EEEEEENS_6half_tENS5_IJlSB_lEEESK_SL_NS4_8TiledMMAINS4_8MMA_AtomIJNS4_4SM904GMMA26MMA_64x256x16_F32F16F16_SSILNSP_5MajorE0ELSR_0ELNSP_7ScaleInE1ELSS_1EEEEEENS4_6LayoutINS5_IJNSA_ILi2EEESB_SB_EEENS5_IJSB_NSA_ILi0EEESY_EEEEENS5_IJNS4_10UnderscoreES11_S11_EEEEENS4_23SM90_TMA_LOAD_MULTICASTENS4_14ComposedLayoutINS4_7SwizzleILi3ELi4ELi3EEENS4_18smem_ptr_flag_bitsILi16EEENSV_INS5_IJSC_SI_EEENS5_IJSI_SB_EEEEEEEvNS4_8identityENS4_13SM90_TMA_LOADES1D_vS1E_EENS_8epilogue10collective6detail29Sm90TmaWarpSpecializedAdapterINS1I_15DefaultEpilogueISK_SL_SL_NS1H_6thread17LinearCombinationISK_Li1EffLNS1M_9ScaleType4KindE0ELNS_15FloatRoundStyleE2ESK_EENS1_15EpilogueDefaultEEEEEvvEEEEvNT_6ParamsE,"",@"SHT_CUDA_INFO"
	.sectionflags	@""
	.align	4


	//----- nvinfo : EIATTR_CUDA_API_VERSION
	.align		4
        /*0000*/ 	.byte	0x04, 0x37
        /*0002*/ 	.short	(.L_21 - .L_20)
.L_20:
        /*0004*/ 	.word	0x00000082


	//----- nvinfo : EIATTR_KPARAM_INFO
	.align		4
.L_21:
        /*0008*/ 	.byte	0x04, 0x17
        /*000a*/ 	.short	(.L_23 - .L_22)
.L_22:
        /*000c*/ 	.word	0x00000000
        /*0010*/ 	.short	0x0000
        /*0012*/ 	.short	0x0070
        /*0014*/ 	.byte	0x00, 0xf0, 0x01, 0x10


	//----- nvinfo : EIATTR_SPARSE_MMA_MASK
	.align		4
.L_23:
        /*0018*/ 	.byte	0x03, 0x50
        /*001a*/ 	.short	0x0000


	//----- nvinfo : EIATTR_MAXREG_COUNT
	.align		4
        /*001c*/ 	.byte	0x03, 0x1b
        /*001e*/ 	.short	0x00a8


	//----- nvinfo : EIATTR_NUM_BARRIERS
	.align		4
        /*0020*/ 	.byte	0x02, 0x4c
        /*0022*/ 	.byte	0x01
	.zero		1


	//----- nvinfo : EIATTR_EXTERNS
	.align		4
        /*0024*/ 	.byte	0x04, 0x0f
        /*0026*/ 	.short	(.L_25 - .L_24)


	//   ....[0]....
	.align		4
.L_24:
        /*0028*/ 	.word	index@(__assertfail)


	//----- nvinfo : EIATTR_MERCURY_ISA_VERSION
	.align		4
.L_25:
        /*002c*/ 	.byte	0x03, 0x5f
        /*002e*/ 	.short	0x0101


	//----- nvinfo : EIATTR_INT_WARP_WIDE_INSTR_OFFSETS
	.align		4
        /*0030*/ 	.byte	0x04, 0x31
        /*0032*/ 	.short	(.L_27 - .L_26)


	//   ....[0]....
.L_26:
        /*0034*/ 	.word	0x00000420


	//   ....[1]....
        /*0038*/ 	.word	0x00000440


	//   ....[2]....
        /*003c*/ 	.word	0x00000610


	//   ....[3]....
        /*0040*/ 	.word	0x00001cc0


	//----- nvinfo : EIATTR_COOP_GROUP_MASK_REGIDS
	.align		4
.L_27:
        /*0044*/ 	.byte	0x04, 0x29
        /*0046*/ 	.short	(.L_29 - .L_28)


	//   ....[0]....
.L_28:
        /*0048*/ 	.word	0xffffffff


	//   ....[1]....
        /*004c*/ 	.word	0xffffffff


	//   ....[2]....
        /*0050*/ 	.word	0xffffffff


	//   ....[3]....
        /*0054*/ 	.word	0xffffffff


	//   ....[4]....
        /*0058*/ 	.word	0xffffffff


	//   ....[5]....
        /*005c*/ 	.word	0xffffffff


	//----- nvinfo : EIATTR_COOP_GROUP_INSTR_OFFSETS
	.align		4
.L_29:
        /*0060*/ 	.byte	0x04, 0x28
        /*0062*/ 	.short	(.L_31 - .L_30)


	//   ....[0]....
.L_30:
        /*0064*/ 	.word	0x00000060


	//   ....[1]....
        /*0068*/ 	.word	0x00000070


	//   ....[2]....
        /*006c*/ 	.word	0x00000130


	//   ....[3]....
        /*0070*/ 	.word	0x000002d0


	//   ....[4]....
        /*0074*/ 	.word	0x00000780


	//   ....[5]....
        /*0078*/ 	.word	0x000011d0


	//----- nvinfo : EIATTR_REG_RECONFIG
	.align		4
.L_31:
        /*007c*/ 	.byte	0x01, 0x54
	.zero		2


	//----- nvinfo : EIATTR_SYSCALL_OFFSETS
	.align		4
        /*0080*/ 	.byte	0x04, 0x46
        /*0082*/ 	.short	(.L_33 - .L_32)


	//   ....[0]....
.L_32:
        /*0084*/ 	.word	0x00001390


	//----- nvinfo : EIATTR_MBARRIER_INSTR_OFFSETS
	.align		4
.L_33:
        /*0088*/ 	.byte	0x04, 0x39
        /*008a*/ 	.short	(.L_35 - .L_34)


	//   ....[0]....
.L_34:
        /*008c*/ 	.word	0x00000230
        /*0090*/ 	.word	0x000000ff
        /*0094*/ 	.word	0x00000000
        /*0098*/ 	.short	0x0100
        /*009a*/ 	.byte	0x08
	.zero		1


	//   ....[1]....
        /*009c*/ 	.word	0x00000240
        /*00a0*/ 	.word	0x000000ff
        /*00a4*/ 	.word	0x00000020
        /*00a8*/ 	.short	0x0100
        /*00aa*/ 	.byte	0x08
	.zero		1


	//   ....[2]....
        /*00ac*/ 	.word	0x00000250
        /*00b0*/ 	.word	0x000000ff
        /*00b4*/ 	.word	0x00000008
        /*00b8*/ 	.short	0x0100
        /*00ba*/ 	.byte	0x08
	.zero		1


	//   ....[3]....
        /*00bc*/ 	.word	0x00000260
        /*00c0*/ 	.word	0x000000ff
        /*00c4*/ 	.word	0x00000028
        /*00c8*/ 	.short	0x0100
        /*00ca*/ 	.byte	0x08
	.zero		1


	//   ....[4]....
        /*00cc*/ 	.word	0x00000270
        /*00d0*/ 	.word	0x000000ff
        /*00d4*/ 	.word	0x00000010
        /*00d8*/ 	.short	0x0100
        /*00da*/ 	.byte	0x08
	.zero		1


	//   ....[5]....
        /*00dc*/ 	.word	0x00000280
        /*00e0*/ 	.word	0x000000ff
        /*00e4*/ 	.word	0x00000030
        /*00e8*/ 	.short	0x0100
        /*00ea*/ 	.byte	0x08
	.zero		1


	//   ....[6]....
        /*00ec*/ 	.word	0x00000290
        /*00f0*/ 	.word	0x000000ff
        /*00f4*/ 	.word	0x00000018
        /*00f8*/ 	.short	0x0100
        /*00fa*/ 	.byte	0x08
	.zero		1


	//   ....[7]....
        /*00fc*/ 	.word	0x000002a0
        /*0100*/ 	.word	0x000000ff
        /*0104*/ 	.word	0x00000038
        /*0108*/ 	.short	0x0100
        /*010a*/ 	.byte	0x08
	.zero		1


	//   ....[8]....
        /*010c*/ 	.word	0x00000690
        /*0110*/ 	.word	0x000000ff
        /*0114*/ 	.word	0x00000050
        /*0118*/ 	.short	0x0100
        /*011a*/ 	.byte	0x06
	.zero		1


	//   ....[9]....
        /*011c*/ 	.word	0x00000720
        /*0120*/ 	.word	0x000000ff
        /*0124*/ 	.word	0x00000058
        /*0128*/ 	.short	0x0100
        /*012a*/ 	.byte	0x06
	.zero		1


	//   ....[10]....
        /*012c*/ 	.word	0x00001450
        /*0130*/ 	.word	0x00000003
        /*0134*/ 	.word	0x00000000
        /*0138*/ 	.short	0x010a
        /*013a*/ 	.byte	0x3f
	.zero		1


	//   ....[11]....
        /*013c*/ 	.word	0x00001490
        /*0140*/ 	.word	0x00000003
        /*0144*/ 	.word	0x00000000
        /*0148*/ 	.short	0x010a
        /*014a*/ 	.byte	0x3f
	.zero		1


	//   ....[12]....
        /*014c*/ 	.word	0x00001890
        /*0150*/ 	.word	0x00000005
        /*0154*/ 	.word	0x00000000
        /*0158*/ 	.short	0x010a
        /*015a*/ 	.byte	0x3f
	.zero		1


	//   ....[13]....
        /*015c*/ 	.word	0x000018d0
        /*0160*/ 	.word	0x00000005
        /*0164*/ 	.word	0x00000000
        /*0168*/ 	.short	0x010a
        /*016a*/ 	.byte	0x3f
	.zero		1


	//   ....[14]....
        /*016c*/ 	.word	0x00001b60
        /*0170*/ 	.word	0x00000005
        /*0174*/ 	.word	0x00000000
        /*0178*/ 	.short	0x0101
        /*017a*/ 	.byte	0x3f
	.zero		1


	//   ....[15]....
        /*017c*/ 	.word	0x00001d40
        /*0180*/ 	.word	0x00000003
        /*0184*/ 	.word	0x00000000
        /*0188*/ 	.short	0x0101
        /*018a*/ 	.byte	0x3f
	.zero		1


	//   ....[16]....
        /*018c*/ 	.word	0x0000ab30
        /*0190*/ 	.word	0x00000016
        /*0194*/ 	.word	0x00000020
        /*0198*/ 	.short	0x010a
        /*019a*/ 	.byte	0x3f
	.zero		1


	//   ....[17]....
        /*019c*/ 	.word	0x0000af00
        /*01a0*/ 	.word	0x00000005
        /*01a4*/ 	.word	0x00000058
        /*01a8*/ 	.short	0x0101
        /*01aa*/ 	.byte	0x3f
	.zero		1


	//   ....[18]....
        /*01ac*/ 	.word	0x0000b610
        /*01b0*/ 	.word	0x00000007
        /*01b4*/ 	.word	0x00000000
        /*01b8*/ 	.short	0x010a
        /*01ba*/ 	.byte	0x3f
	.zero		1


	//   ....[19]....
        /*01bc*/ 	.word	0x0000b690
        /*01c0*/ 	.word	0x00000008
        /*01c4*/ 	.word	0x00000000
        /*01c8*/ 	.short	0x010a
        /*01ca*/ 	.byte	0x3f
	.zero		1


	//   ....[20]....
        /*01cc*/ 	.word	0x0000b720
        /*01d0*/ 	.word	0x0000000b
        /*01d4*/ 	.word	0x00000000
        /*01d8*/ 	.short	0x010a
        /*01da*/ 	.byte	0x3f
	.zero		1


	//   ....[21]....
        /*01dc*/ 	.word	0x0000b7b0
        /*01e0*/ 	.word	0x00000003
        /*01e4*/ 	.word	0x00000000
        /*01e8*/ 	.short	0x010a
        /*01ea*/ 	.byte	0x3f
	.zero		1


	//   ....[22]....
        /*01ec*/ 	.word	0x0000b810
        /*01f0*/ 	.word	0x00000003
        /*01f4*/ 	.word	0x00000000
        /*01f8*/ 	.short	0x010a
        /*01fa*/ 	.byte	0x3f
	.zero		1


	//   ....[23]....
        /*01fc*/ 	.word	0x0000b860
        /*0200*/ 	.word	0x00000005
        /*0204*/ 	.word	0x00000000
        /*0208*/ 	.short	0x010a
        /*020a*/ 	.byte	0x3f
	.zero		1


	//   ....[24]....
        /*020c*/ 	.word	0x0000b930
        /*0210*/ 	.word	0x00000016
        /*0214*/ 	.word	0x00000020
        /*0218*/ 	.short	0x010a
        /*021a*/ 	.byte	0x3f
	.zero		1


	//   ....[25]....
        /*021c*/ 	.word	0x0000ba00
        /*0220*/ 	.word	0x00000007
        /*0224*/ 	.word	0x00000000
        /*0228*/ 	.short	0x010a
        /*022a*/ 	.byte	0x3f
	.zero		1


	//   ....[26]....
        /*022c*/ 	.word	0x0000ba50
        /*0230*/ 	.word	0x00000008
        /*0234*/ 	.word	0x00000000
        /*0238*/ 	.short	0x010a
        /*023a*/ 	.byte	0x3f
	.zero		1


	//   ....[27]....
        /*023c*/ 	.word	0x0000baa0
        /*0240*/ 	.word	0x0000000b
        /*0244*/ 	.word	0x00000000
        /*0248*/ 	.short	0x010a
        /*024a*/ 	.byte	0x3f
	.zero		1


	//----- nvinfo : EIATTR_NUM_MBARRIERS
	.align		4
.L_35:
        /*024c*/ 	.byte	0x03, 0x38
        /*024e*/ 	.short	0x000a


	//----- nvinfo : EIATTR_EXIT_INSTR_OFFSETS
	.align		4
        /*0250*/ 	.byte	0x04, 0x1c
        /*0252*/ 	.short	(.L_37 - .L_36)


	//   ....[0]....
.L_36:
        /*0254*/ 	.word	0x000008e0


	//   ....[1]....
        /*0258*/ 	.word	0x00001100


	//   ....[2]....
        /*025c*/ 	.word	0x0000a250


	//   ....[3]....
        /*0260*/ 	.word	0x0000a7b0


	//   ....[4]....
        /*0264*/ 	.word	0x0000b800


	//----- nvinfo : EIATTR_MAX_THREADS
	.align		4
.L_37:
        /*0268*/ 	.byte	0x04, 0x05
        /*026a*/ 	.short	(.L_39 - .L_38)
.L_38:
        /*026c*/ 	.word	0x00000180
        /*0270*/ 	.word	0x00000001
        /*0274*/ 	.word	0x00000001


	//----- nvinfo : EIATTR_CRS_STACK_SIZE
	.align		4
.L_39:
        /*0278*/ 	.byte	0x04, 0x1e
        /*027a*/ 	.short	(.L_41 - .L_40)
.L_40:
        /*027c*/ 	.word	0x00000000


	//----- nvinfo : EIATTR_CBANK_PARAM_SIZE
	.align		4
.L_41:
        /*0280*/ 	.byte	0x03, 0x19
        /*0282*/ 	.short	0x0470


	//----- nvinfo : EIATTR_PARAM_CBANK
	.align		4
        /*0284*/ 	.byte	0x04, 0x0a
        /*0286*/ 	.short	(.L_43 - .L_42)
	.align		4
.L_42:
        /*0288*/ 	.word	index@(.nv.constant0._ZN7cutlass13device_kernelINS_4gemm6kernel13GemmUniversalIN4cute5tupleIJiiiiEEENS1_10collective13CollectiveMmaINS1_34MainloopSm90TmaGmmaWarpSpecializedILi4ENS5_IJNS4_1CILi1EEENSA_ILi8EEESB_EEENS1_35KernelTmaWarpSpecializedCooperativeEEENS5_IJNSA_ILi128EEENSA_ILi256EEENSA_ILi64EEEEEENS_6half_tENS5_IJlSB_lEEESK_SL_NS4_8TiledMMAINS4_8MMA_AtomIJNS4_4SM904GMMA26MMA_64x256x16_F32F16F16_SSILNSP_5MajorE0ELSR_0ELNSP_7ScaleInE1ELSS_1EEEEEENS4_6LayoutINS5_IJNSA_ILi2EEESB_SB_EEENS5_IJSB_NSA_ILi0EEESY_EEEEENS5_IJNS4_10UnderscoreES11_S11_EEEEENS4_23SM90_TMA_LOAD_MULTICASTENS4_14ComposedLayoutINS4_7SwizzleILi3ELi4ELi3EEENS4_18smem_ptr_flag_bitsILi16EEENSV_INS5_IJSC_SI_EEENS5_IJSI_SB_EEEEEEEvNS4_8identityENS4_13SM90_TMA_LOADES1D_vS1E_EENS_8epilogue10collective6detail29Sm90TmaWarpSpecializedAdapterINS1I_15DefaultEpilogueISK_SL_SL_NS1H_6thread17LinearCombinationISK_Li1EffLNS1M_9ScaleType4KindE0ELNS_15FloatRoundStyleE2ESK_EENS1_15EpilogueDefaultEEEEEvvEEEEvNT_6ParamsE)
        /*028c*/ 	.short	0x0210
        /*028e*/ 	.short	0x0470


	//----- nvinfo : EIATTR_SW_WAR
	.align		4
.L_43:
        /*0290*/ 	.byte	0x04, 0x36
        /*0292*/ 	.short	(.L_45 - .L_44)
.L_44:
        /*0294*/ 	.word	0x00000008
.L_45:


//--------------------- .nv.callgraph             --------------------------
	.section	.nv.callgraph,"",@"SHT_CUDA_CALLGRAPH"
	.align	4
	.sectionentsize	8
	.align		4
        /*0000*/ 	.word	0x00000000
	.align		4
        /*0004*/ 	.word	0xffffffff
	.align		4
        /*0008*/ 	.word	index@(_ZN7cutlass13device_kernelINS_4gemm6kernel13GemmUniversalIN4cute5tupleIJiiiiEEENS1_10collective13CollectiveMmaINS1_34MainloopSm90TmaGmmaWarpSpecializedILi4ENS5_IJNS4_1CILi1EEENSA_ILi8EEESB_EEENS1_35KernelTmaWarpSpecializedCooperativeEEENS5_IJNSA_ILi128EEENSA_ILi256EEENSA_ILi64EEEEEENS_6half_tENS5_IJlSB_lEEESK_SL_NS4_8TiledMMAINS4_8MMA_AtomIJNS4_4SM904GMMA26MMA_64x256x16_F32F16F16_SSILNSP_5MajorE0ELSR_0ELNSP_7ScaleInE1ELSS_1EEEEEENS4_6LayoutINS5_IJNSA_ILi2EEESB_SB_EEENS5_IJSB_NSA_ILi0EEESY_EEEEENS5_IJNS4_10UnderscoreES11_S11_EEEEENS4_23SM90_TMA_LOAD_MULTICASTENS4_14ComposedLayoutINS4_7SwizzleILi3ELi4ELi3EEENS4_18smem_ptr_flag_bitsILi16EEENSV_INS5_IJSC_SI_EEENS5_IJSI_SB_EEEEEEEvNS4_8identityENS4_13SM90_TMA_LOADES1D_vS1E_EENS_8epilogue10collective6detail29Sm90TmaWarpSpecializedAdapterINS1I_15DefaultEpilogueISK_SL_SL_NS1H_6thread17LinearCombinationISK_Li1EffLNS1M_9ScaleType4KindE0ELNS_15FloatRoundStyleE2ESK_EENS1_15EpilogueDefaultEEEEEvvEEEEvNT_6ParamsE)
	.align		4
        /*000c*/ 	.word	index@(__assertfail)
	.align		4
        /*0010*/ 	.word	0x00000000
	.align		4
        /*0014*/ 	.word	0xfffffffe
	.align		4
        /*0018*/ 	.word	0x00000000
	.align		4
        /*001c*/ 	.word	0xfffffffd
	.align		4
        /*0020*/ 	.word	0x00000000
	.align		4
        /*0024*/ 	.word	0xfffffffc


//--------------------- .nv.constant4             --------------------------
	.section	.nv.constant4,"a",@progbits
	.align	8
	.align		8
.nv.constant4:
        /*0000*/ 	.dword	__assertfail
	.align		8
        /*0008*/ 	.dword	__unnamed_1
	.align		8
        /*0010*/ 	.dword	_ZN40_INTERNAL_7bd338d6_4_k_cu_6ead6d62_273174cuda3std3__45__cpo5beginE
	.align		8
        /*0018*/ 	.dword	_ZN40_INTERNAL_7bd338d6_4_k_cu_6ead6d62_273174cuda3std3__45__cpo3endE
	.align		8
        /*0020*/ 	.dword	_ZN40_INTERNAL_7bd338d6_4_k_cu_6ead6d62_273174cuda3std3__45__cpo6cbeginE
	.align		8
        /*0028*/ 	.dword	_ZN40_INTERNAL_7bd338d6_4_k_cu_6ead6d62_273174cuda3std3__45__cpo4cendE
	.align		8
        /*0030*/ 	.dword	_ZN40_INTERNAL_7bd338d6_4_k_cu_6ead6d62_273174cuda3std3__442_GLOBAL__N__7bd338d6_4_k_cu_6ead6d62_273176ignoreE
	.align		8
        /*0038*/ 	.dword	_ZN40_INTERNAL_7bd338d6_4_k_cu_6ead6d62_273174cuda3std3__419piecewise_constructE
	.align		8
        /*0040*/ 	.dword	_ZN40_INTERNAL_7bd338d6_4_k_cu_6ead6d62_273174cuda3std3__48in_placeE
	.align		8
        /*0048*/ 	.dword	_ZN40_INTERNAL_7bd338d6_4_k_cu_6ead6d62_273174cuda3std6ranges3__45__cpo4swapE
	.align		8
        /*0050*/ 	.dword	_ZN40_INTERNAL_7bd338d6_4_k_cu_6ead6d62_273174cuda3std6ranges3__45__cpo9iter_moveE
	.align		8
        /*0058*/ 	.dword	_ZN40_INTERNAL_7bd338d6_4_k_cu_6ead6d62_273174cute7productE
	.align		8
        /*0060*/ 	.dword	_ZN40_INTERNAL_7bd338d6_4_k_cu_6ead6d62_273174cute1_E
	.align		8
        /*0068*/ 	.dword	$str$22
	.align		8
        /*0070*/ 	.dword	$str$23


//--------------------- .text._ZN7cutlass13device_kernelINS_4gemm6kernel13GemmUniversalIN4cute5tupleIJiiiiEEENS1_10collective13CollectiveMmaINS1_34MainloopSm90TmaGmmaWarpSpecializedILi4ENS5_IJNS4_1CILi1EEENSA_ILi8EEESB_EEENS1_35KernelTmaWarpSpecializedCooperativeEEENS5_IJNSA_ILi128EEENSA_ILi256EEENSA_ILi64EEEEEENS_6half_tENS5_IJlSB_lEEESK_SL_NS4_8TiledMMAINS4_8MMA_AtomIJNS4_4SM904GMMA26MMA_64x256x16_F32F16F16_SSILNSP_5MajorE0ELSR_0ELNSP_7ScaleInE1ELSS_1EEEEEENS4_6LayoutINS5_IJNSA_ILi2EEESB_SB_EEENS5_IJSB_NSA_ILi0EEESY_EEEEENS5_IJNS4_10UnderscoreES11_S11_EEEEENS4_23SM90_TMA_LOAD_MULTICASTENS4_14ComposedLayoutINS4_7SwizzleILi3ELi4ELi3EEENS4_18smem_ptr_flag_bitsILi16EEENSV_INS5_IJSC_SI_EEENS5_IJSI_SB_EEEEEEEvNS4_8identityENS4_13SM90_TMA_LOADES1D_vS1E_EENS_8epilogue10collective6detail29Sm90TmaWarpSpecializedAdapterINS1I_15DefaultEpilogueISK_SL_SL_NS1H_6thread17LinearCombinationISK_Li1EffLNS1M_9ScaleType4KindE0ELNS_15FloatRoundStyleE2ESK_EENS1_15EpilogueDefaultEEEEEvvEEEEvNT_6ParamsE --------------------------
	.section	.text._ZN7cutlass13device_kernelINS_4gemm6kernel13GemmUniversalIN4cute5tupleIJiiiiEEENS1_10collective13CollectiveMmaINS1_34MainloopSm90TmaGmmaWarpSpecializedILi4ENS5_IJNS4_1CILi1EEENSA_ILi8EEESB_EEENS1_35KernelTmaWarpSpecializedCooperativeEEENS5_IJNSA_ILi128EEENSA_ILi256EEENSA_ILi64EEEEEENS_6half_tENS5_IJlSB_lEEESK_SL_NS4_8TiledMMAINS4_8MMA_AtomIJNS4_4SM904GMMA26MMA_64x256x16_F32F16F16_SSILNSP_5MajorE0ELSR_0ELNSP_7ScaleInE1ELSS_1EEEEEENS4_6LayoutINS5_IJNSA_ILi2EEESB_SB_EEENS5_IJSB_NSA_ILi0EEESY_EEEEENS5_IJNS4_10UnderscoreES11_S11_EEEEENS4_23SM90_TMA_LOAD_MULTICASTENS4_14ComposedLayoutINS4_7SwizzleILi3ELi4ELi3EEENS4_18smem_ptr_flag_bitsILi16EEENSV_INS5_IJSC_SI_EEENS5_IJSI_SB_EEEEEEEvNS4_8identityENS4_13SM90_TMA_LOADES1D_vS1E_EENS_8epilogue10collective6detail29Sm90TmaWarpSpecializedAdapterINS1I_15DefaultEpilogueISK_SL_SL_NS1H_6thread17LinearCombinationISK_Li1EffLNS1M_9ScaleType4KindE0ELNS_15FloatRoundStyleE2ESK_EENS1_15EpilogueDefaultEEEEEvvEEEEvNT_6ParamsE,"ax",@progbits
	.align	128
.text._ZN7cutlass13device_kernelINS_4gemm6kernel13GemmUniversalIN4cute5tupleIJiiiiEEENS1_10collective13CollectiveMmaINS1_34MainloopSm90TmaGmmaWarpSpecializedILi4ENS5_IJNS4_1CILi1EEENSA_ILi8EEESB_EEENS1_35KernelTmaWarpSpecializedCooperativeEEENS5_IJNSA_ILi128EEENSA_ILi256EEENSA_ILi64EEEEEENS_6half_tENS5_IJlSB_lEEESK_SL_NS4_8TiledMMAINS4_8MMA_AtomIJNS4_4SM904GMMA26MMA_64x256x16_F32F16F16_SSILNSP_5MajorE0ELSR_0ELNSP_7ScaleInE1ELSS_1EEEEEENS4_6LayoutINS5_IJNSA_ILi2EEESB_SB_EEENS5_IJSB_NSA_ILi0EEESY_EEEEENS5_IJNS4_10UnderscoreES11_S11_EEEEENS4_23SM90_TMA_LOAD_MULTICASTENS4_14ComposedLayoutINS4_7SwizzleILi3ELi4ELi3EEENS4_18smem_ptr_flag_bitsILi16EEENSV_INS5_IJSC_SI_EEENS5_IJSI_SB_EEEEEEEvNS4_8identityENS4_13SM90_TMA_LOADES1D_vS1E_EENS_8epilogue10collective6detail29Sm90TmaWarpSpecializedAdapterINS1I_15DefaultEpilogueISK_SL_SL_NS1H_6thread17LinearCombinationISK_Li1EffLNS1M_9ScaleType4KindE0ELNS_15FloatRoundStyleE2ESK_EENS1_15EpilogueDefaultEEEEEvvEEEEvNT_6ParamsE:
        .type           _ZN7cutlass13device_kernelINS_4gemm6kernel13GemmUniversalIN4cute5tupleIJiiiiEEENS1_10collective13CollectiveMmaINS1_34MainloopSm90TmaGmmaWarpSpecializedILi4ENS5_IJNS4_1CILi1EEENSA_ILi8EEESB_EEENS1_35KernelTmaWarpSpecializedCooperativeEEENS5_IJNSA_ILi128EEENSA_ILi256EEENSA_ILi64EEEEEENS_6half_tENS5_IJlSB_lEEESK_SL_NS4_8TiledMMAINS4_8MMA_AtomIJNS4_4SM904GMMA26MMA_64x256x16_F32F16F16_SSILNSP_5MajorE0ELSR_0ELNSP_7ScaleInE1ELSS_1EEEEEENS4_6LayoutINS5_IJNSA_ILi2EEESB_SB_EEENS5_IJSB_NSA_ILi0EEESY_EEEEENS5_IJNS4_10UnderscoreES11_S11_EEEEENS4_23SM90_TMA_LOAD_MULTICASTENS4_14ComposedLayoutINS4_7SwizzleILi3ELi4ELi3EEENS4_18smem_ptr_flag_bitsILi16EEENSV_INS5_IJSC_SI_EEENS5_IJSI_SB_EEEEEEEvNS4_8identityENS4_13SM90_TMA_LOADES1D_vS1E_EENS_8epilogue10collective6detail29Sm90TmaWarpSpecializedAdapterINS1I_15DefaultEpilogueISK_SL_SL_NS1H_6thread17LinearCombinationISK_Li1EffLNS1M_9ScaleType4KindE0ELNS_15FloatRoundStyleE2ESK_EENS1_15EpilogueDefaultEEEEEvvEEEEvNT_6ParamsE,@function
        .size           _ZN7cutlass13device_kernelINS_4gemm6kernel13GemmUniversalIN4cute5tupleIJiiiiEEENS1_10collective13CollectiveMmaINS1_34MainloopSm90TmaGmmaWarpSpecializedILi4ENS5_IJNS4_1CILi1EEENSA_ILi8EEESB_EEENS1_35KernelTmaWarpSpecializedCooperativeEEENS5_IJNSA_ILi128EEENSA_ILi256EEENSA_ILi64EEEEEENS_6half_tENS5_IJlSB_lEEESK_SL_NS4_8TiledMMAINS4_8MMA_AtomIJNS4_4SM904GMMA26MMA_64x256x16_F32F16F16_SSILNSP_5MajorE0ELSR_0ELNSP_7ScaleInE1ELSS_1EEEEEENS4_6LayoutINS5_IJNSA_ILi2EEESB_SB_EEENS5_IJSB_NSA_ILi0EEESY_EEEEENS5_IJNS4_10UnderscoreES11_S11_EEEEENS4_23SM90_TMA_LOAD_MULTICASTENS4_14ComposedLayoutINS4_7SwizzleILi3ELi4ELi3EEENS4_18smem_ptr_flag_bitsILi16EEENSV_INS5_IJSC_SI_EEENS5_IJSI_SB_EEEEEEEvNS4_8identityENS4_13SM90_TMA_LOADES1D_vS1E_EENS_8epilogue10collective6detail29Sm90TmaWarpSpecializedAdapterINS1I_15DefaultEpilogueISK_SL_SL_NS1H_6thread17LinearCombinationISK_Li1EffLNS1M_9ScaleType4KindE0ELNS_15FloatRoundStyleE2ESK_EENS1_15EpilogueDefaultEEEEEvvEEEEvNT_6ParamsE,(.L_x_325 - _ZN7cutlass13device_kernelINS_4gemm6kernel13GemmUniversalIN4cute5tupleIJiiiiEEENS1_10collective13CollectiveMmaINS1_34MainloopSm90TmaGmmaWarpSpecializedILi4ENS5_IJNS4_1CILi1EEENSA_ILi8EEESB_EEENS1_35KernelTmaWarpSpecializedCooperativeEEENS5_IJNSA_ILi128EEENSA_ILi256EEENSA_ILi64EEEEEENS_6half_tENS5_IJlSB_lEEESK_SL_NS4_8TiledMMAINS4_8MMA_AtomIJNS4_4SM904GMMA26MMA_64x256x16_F32F16F16_SSILNSP_5MajorE0ELSR_0ELNSP_7ScaleInE1ELSS_1EEEEEENS4_6LayoutINS5_IJNSA_ILi2EEESB_SB_EEENS5_IJSB_NSA_ILi0EEESY_EEEEENS5_IJNS4_10UnderscoreES11_S11_EEEEENS4_23SM90_TMA_LOAD_MULTICASTENS4_14ComposedLayoutINS4_7SwizzleILi3ELi4ELi3EEENS4_18smem_ptr_flag_bitsILi16EEENSV_INS5_IJSC_SI_EEENS5_IJSI_SB_EEEEEEEvNS4_8identityENS4_13SM90_TMA_LOADES1D_vS1E_EENS_8epilogue10collective6detail29Sm90TmaWarpSpecializedAdapterINS1I_15DefaultEpilogueISK_SL_SL_NS1H_6thread17LinearCombinationISK_Li1EffLNS1M_9ScaleType4KindE0ELNS_15FloatRoundStyleE2ESK_EENS1_15EpilogueDefaultEEEEEvvEEEEvNT_6ParamsE)
        .other          _ZN7cutlass13device_kernelINS_4gemm6kernel13GemmUniversalIN4cute5tupleIJiiiiEEENS1_10collective13CollectiveMmaINS1_34MainloopSm90TmaGmmaWarpSpecializedILi4ENS5_IJNS4_1CILi1EEENSA_ILi8EEESB_EEENS1_35KernelTmaWarpSpecializedCooperativeEEENS5_IJNSA_ILi128EEENSA_ILi256EEENSA_ILi64EEEEEENS_6half_tENS5_IJlSB_lEEESK_SL_NS4_8TiledMMAINS4_8MMA_AtomIJNS4_4SM904GMMA26MMA_64x256x16_F32F16F16_SSILNSP_5MajorE0ELSR_0ELNSP_7ScaleInE1ELSS_1EEEEEENS4_6LayoutINS5_IJNSA_ILi2EEESB_SB_EEENS5_IJSB_NSA_ILi0EEESY_EEEEENS5_IJNS4_10UnderscoreES11_S11_EEEEENS4_23SM90_TMA_LOAD_MULTICASTENS4_14ComposedLayoutINS4_7SwizzleILi3ELi4ELi3EEENS4_18smem_ptr_flag_bitsILi16EEENSV_INS5_IJSC_SI_EEENS5_IJSI_SB_EEEEEEEvNS4_8identityENS4_13SM90_TMA_LOADES1D_vS1E_EENS_8epilogue10collective6detail29Sm90TmaWarpSpecializedAdapterINS1I_15DefaultEpilogueISK_SL_SL_NS1H_6thread17LinearCombinationISK_Li1EffLNS1M_9ScaleType4KindE0ELNS_15FloatRoundStyleE2ESK_EENS1_15EpilogueDefaultEEEEEvvEEEEvNT_6ParamsE,@"STO_CUDA_ENTRY STV_DEFAULT"
_ZN7cutlass13device_kernelINS_4gemm6kernel13GemmUniversalIN4cute5tupleIJiiiiEEENS1_10collective13CollectiveMmaINS1_34MainloopSm90TmaGmmaWarpSpecializedILi4ENS5_IJNS4_1CILi1EEENSA_ILi8EEESB_EEENS1_35KernelTmaWarpSpecializedCooperativeEEENS5_IJNSA_ILi128EEENSA_ILi256EEENSA_ILi64EEEEEENS_6half_tENS5_IJlSB_lEEESK_SL_NS4_8TiledMMAINS4_8MMA_AtomIJNS4_4SM904GMMA26MMA_64x256x16_F32F16F16_SSILNSP_5MajorE0ELSR_0ELNSP_7ScaleInE1ELSS_1EEEEEENS4_6LayoutINS5_IJNSA_ILi2EEESB_SB_EEENS5_IJSB_NSA_ILi0EEESY_EEEEENS5_IJNS4_10UnderscoreES11_S11_EEEEENS4_23SM90_TMA_LOAD_MULTICASTENS4_14ComposedLayoutINS4_7SwizzleILi3ELi4ELi3EEENS4_18smem_ptr_flag_bitsILi16EEENSV_INS5_IJSC_SI_EEENS5_IJSI_SB_EEEEEEEvNS4_8identityENS4_13SM90_TMA_LOADES1D_vS1E_EENS_8epilogue10collective6detail29Sm90TmaWarpSpecializedAdapterINS1I_15DefaultEpilogueISK_SL_SL_NS1H_6thread17LinearCombinationISK_Li1EffLNS1M_9ScaleType4KindE0ELNS_15FloatRoundStyleE2ESK_EENS1_15EpilogueDefaultEEEEEvvEEEEvNT_6ParamsE:
[----:B------:R-:W0:Y:S01]  /*0000*/  LDC R1, c[0x0][0x28] ;  /* 0x00000a00ff017b82 */ /* 0x000e220000000800 */
[----:B------:R-:W1:Y:S01]  /*0010*/  S2R R18, SR_TID.X ;  /* 0x0000000000127919 */ /* 0x000e620000002100 */
[----:B------:R-:W-:Y:S01]  /*0020*/  ELECT P0, URZ, PT ;  /* 0x00000000003f782f */ /* 0x000fe20003800000 */
[----:B------:R-:W-:Y:S01]  /*0030*/  BSSY B0, `(.L_x_0) ;  /* 0x000000f000007945 */ /* 0x000fe20003800000 */
[--C-:B-1----:R-:W-:Y:S02]  /*0040*/  SHF.R.U32.HI R0, RZ, 0x5, R18.reuse ;  /* 0x00000005ff007819 */ /* 0x102fe40000011612 */
[----:B------:R-:W-:-:S03]  /*0050*/  SHF.R.U32.HI R3, RZ, 0x7, R18 ;  /* 0x00000007ff037819 */ /* 0x000fc60000011612 */
[----:B------:R-:W1:Y:S04]  /*0060*/  SHFL.IDX PT, R2, R0, RZ, 0x1f ;  /* 0x00001fff00027589 */ /* 0x000e6800000e0000 */
[----:B------:R2:W3:Y:S01]  /*0070*/  SHFL.IDX PT, R5, R3, RZ, 0x1f ;  /* 0x00001fff03057589 */ /* 0x0004e200000e0000 */
[----:B-1----:R-:W-:-:S13]  /*0080*/  ISETP.NE.OR P0, PT, R2, RZ, !P0 ;  /* 0x000000ff0200720c */ /* 0x002fda0004705670 */
[----:B0-23--:R-:W-:Y:S05]  /*0090*/  @P0 BRA `(.L_x_1) ;  /* 0x0000000000200947 */ /* 0x00dfea0003800000 */
[----:B------:R-:W-:Y:S02]  /*00a0*/  ULDC.64 UR4, c[0x0][0x198] ;  /* 0x0000660000047ab9 */ /* 0x000fe40000000a00 */
[----:B------:R-:W-:Y:S02]  /*00b0*/  UIADD3 UR6, UP0, UR4, 0xf0, URZ ;  /* 0x000000f004067890 */ /* 0x000fe4000ff1e03f */
[----:B------:R-:W-:Y:S02]  /*00c0*/  UIADD3 UR4, UP1, UR4, 0x1f0, URZ ;  /* 0x000001f004047890 */ /* 0x000fe4000ff3e03f */
[----:B------:R-:W-:Y:S02]  /*00d0*/  UIADD3.X UR7, URZ, UR5, URZ, UP0, !UPT ;  /* 0x000000053f077290 */ /* 0x000fe400087fe43f */
[----:B------:R-:W-:-:S07]  /*00e0*/  UIADD3.X UR5, URZ, UR5, URZ, UP1, !UPT ;  /* 0x000000053f057290 */ /* 0x000fce0008ffe43f */
[----:B------:R0:W-:Y:S02]  /*00f0*/  UTMACCTL.PF [UR6] ;  /* 0x00000000060079b9 */ /* 0x0001e40008040000 */
[----:B------:R0:W-:Y:S02]  /*0100*/  UTMACCTL.PF [UR4] ;  /* 0x00000000040079b9 */ /* 0x0001e40008040000 */
[----:B0-----:R-:W-:Y:S01]  /*0110*/  NOP ;  /* 0x0000000000007918 */ /* 0x001fe20000000000 */
.L_x_1:
[----:B------:R-:W-:Y:S05]  /*0120*/  BSYNC B0 ;  /* 0x0000000000007941 */ /* 0x000fea0003800000 */
.L_x_0:
[----:B------:R-:W0:Y:S02]  /*0130*/  SHFL.IDX PT, R3, R0, RZ, 0x1f ;  /* 0x00001fff00037589 */ /* 0x000e2400000e0000 */
[----:B0-----:R-:W-:-:S13]  /*0140*/  ISETP.NE.AND P0, PT, R3, RZ, PT ;  /* 0x000000ff0300720c */ /* 0x001fda0003f05270 */
[----:B------:R-:W-:Y:S05]  /*0150*/  @P0 BRA `(.L_x_2) ;  /* 0x0000000000580947 */ /* 0x000fea0003800000 */
[----:B------:R-:W0:Y:S01]  /*0160*/  S2UR UR8, SR_CgaCtaId ;  /* 0x00000000000879c3 */ /* 0x000e220000008800 */
[----:B------:R-:W-:Y:S01]  /*0170*/  UMOV UR4, 0x400 ;  /* 0x0000040000047882 */ /* 0x000fe20000000000 */
[----:B------:R-:W-:Y:S01]  /*0180*/  UMOV UR5, 0x1 ;  /* 0x0000000100057882 */ /* 0x000fe20000000000 */
[----:B------:R-:W-:Y:S01]  /*0190*/  UMOV UR6, 0x10 ;  /* 0x0000001000067882 */ /* 0x000fe20000000000 */
[----:B------:R-:W-:Y:S01]  /*01a0*/  ELECT P0, URZ, PT ;  /* 0x00000000003f782f */ /* 0x000fe20003800000 */
[----:B------:R-:W-:-:S04]  /*01b0*/  UIADD3 UR6, -UR6, 0x100000, URZ ;  /* 0x0010000006067890 */ /* 0x000fc8000fffe13f */
[----:B------:R-:W-:Y:S02]  /*01c0*/  USHF.L.U32 UR7, UR6, 0xb, URZ ;  /* 0x0000000b06077899 */ /* 0x000fe4000800063f */
[----:B------:R-:W-:Y:S02]  /*01d0*/  USHF.L.U32 UR6, UR6, 0x1, URZ ;  /* 0x0000000106067899 */ /* 0x000fe4000800063f */
[----:B0-----:R-:W-:Y:S02]  /*01e0*/  ULEA UR8, UR8, UR4, 0x18 ;  /* 0x0000000408087291 */ /* 0x001fe4000f8ec03f */
[----:B------:R-:W-:-:S04]  /*01f0*/  UIADD3 UR4, -UR5, 0x100000, URZ ;  /* 0x0010000005047890 */ /* 0x000fc8000fffe13f */
[----:B------:R-:W-:Y:S02]  /*0200*/  USHF.L.U32 UR5, UR4, 0xb, URZ ;  /* 0x0000000b04057899 */ /* 0x000fe4000800063f */
[----:B------:R-:W-:Y:S01]  /*0210*/  USHF.L.U32 UR4, UR4, 0x1, URZ ;  /* 0x0000000104047899 */ /* 0x000fe2000800063f */
[----:B------:R-:W0:Y:S11]  /*0220*/  FENCE.VIEW.ASYNC.S ;  /* 0x00000000000073c6 */ /* 0x000e360000000000 */
[----:B0-----:R0:W1:Y:S01]  /*0230*/  SYNCS.EXCH.64 URZ, [UR8], UR4 ;  /* 0x00000004083f75b2 */ /* 0x0010620008000100 */
[----:B------:R0:W2:Y:S01]  /*0240*/  SYNCS.EXCH.64 URZ, [UR8+0x20], UR6 ;  /* 0x00002006083f75b2 */ /* 0x0000a20008000100 */
[----:B------:R0:W3:Y:S01]  /*0250*/  SYNCS.EXCH.64 URZ, [UR8+0x8], UR4 ;  /* 0x00000804083f75b2 */ /* 0x0000e20008000100 */
[----:B------:R0:W4:Y:S01]  /*0260*/  SYNCS.EXCH.64 URZ, [UR8+0x28], UR6 ;  /* 0x00002806083f75b2 */ /* 0x0001220008000100 */
[----:B------:R0:W0:Y:S01]  /*0270*/  SYNCS.EXCH.64 URZ, [UR8+0x10], UR4 ;  /* 0x00001004083f75b2 */ /* 0x0000220008000100 */
[----:B------:R0:W0:Y:S01]  /*0280*/  SYNCS.EXCH.64 URZ, [UR8+0x30], UR6 ;  /* 0x00003006083f75b2 */ /* 0x0000220008000100 */
[----:B------:R0:W0:Y:S01]  /*0290*/  SYNCS.EXCH.64 URZ, [UR8+0x18], UR4 ;  /* 0x00001804083f75b2 */ /* 0x0000220008000100 */
[----:B------:R0:W0:Y:S01]  /*02a0*/  SYNCS.EXCH.64 URZ, [UR8+0x38], UR6 ;  /* 0x00003806083f75b2 */ /* 0x0000220008000100 */
[----:B------:R-:W-:Y:S01]  /*02b0*/  NOP ;  /* 0x0000000000007918 */ /* 0x000fe20000000000 */
.L_x_2:
[----:B------:R-:W-:Y:S01]  /*02c0*/  SHF.R.S32.HI R7, RZ, 0x1f, R18 ;  /* 0x0000001fff077819 */ /* 0x000fe20000011412 */
[----:B------:R-:W5:Y:S01]  /*02d0*/  SHFL.IDX PT, R0, R0, RZ, 0x1f ;  /* 0x00001fff00007589 */ /* 0x000f6200000e0000 */
[----:B0-----:R-:W0:Y:S01]  /*02e0*/  S2UR UR8, SR_CTAID.X ;  /* 0x00000000000879c3 */ /* 0x001e220000002500 */
[----:B------:R-:W-:Y:S02]  /*02f0*/  ELECT P0, URZ, PT ;  /* 0x00000000003f782f */ /* 0x000fe40003800000 */
[----:B------:R-:W-:Y:S01]  /*0300*/  LEA.HI R7, R7, R18, RZ, 0x7 ;  /* 0x0000001207077211 */ /* 0x000fe200078f38ff */
[----:B------:R-:W1:Y:S01]  /*0310*/  S2R R4, SR_CTAID.Y ;  /* 0x0000000000047919 */ /* 0x000e620000002600 */
[----:B------:R-:W-:Y:S01]  /*0320*/  ULDC UR4, c[0x0][0x154] ;  /* 0x0000550000047ab9 */ /* 0x000fe20000000800 */
[----:B------:R-:W-:Y:S01]  /*0330*/  NOP ;  /* 0x0000000000007918 */ /* 0x000fe20000000000 */
[----:B------:R-:W-:Y:S01]  /*0340*/  LOP3.LUT R7, R7, 0xffffff80, RZ, 0xc0, !PT ;  /* 0xffffff8007077812 */ /* 0x000fe200078ec0ff */
[----:B------:R-:W-:Y:S01]  /*0350*/  NOP ;  /* 0x0000000000007918 */ /* 0x000fe20000000000 */
[----:B------:R-:W2:Y:S03]  /*0360*/  LDC R12, c[0x0][0x140] ;  /* 0x00005000ff0c7b82 */ /* 0x000ea60000000800 */
[----:B------:R-:W-:-:S05]  /*0370*/  IMAD.IADD R7, R18, 0x1, -R7 ;  /* 0x0000000112077824 */ /* 0x000fca00078e0a07 */
[----:B------:R-:W-:Y:S02]  /*0380*/  SHF.R.S32.HI R6, RZ, 0x1f, R7 ;  /* 0x0000001fff067819 */ /* 0x000fe40000011407 */
[----:B------:R-:W-:Y:S02]  /*0390*/  LOP3.LUT P2, RZ, R7, 0x7, RZ, 0xc0, !PT ;  /* 0x0000000707ff7812 */ /* 0x000fe4000784c0ff */
[----:B------:R-:W-:Y:S02]  /*03a0*/  LEA.HI R6, R6, R7, RZ, 0x3 ;  /* 0x0000000706067211 */ /* 0x000fe400078f18ff */
[----:B-----5:R-:W-:Y:S02]  /*03b0*/  ISETP.NE.OR P0, PT, R0, RZ, !P0 ;  /* 0x000000ff0000720c */ /* 0x020fe40004705670 */
[--C-:B------:R-:W-:Y:S02]  /*03c0*/  SHF.R.S32.HI R0, RZ, 0x3, R6.reuse ;  /* 0x00000003ff007819 */ /* 0x100fe40000011406 */
[----:B------:R-:W-:-:S02]  /*03d0*/  SHF.R.S32.HI R9, RZ, 0x1f, R6 ;  /* 0x0000001fff097819 */ /* 0x000fc40000011406 */
[----:B------:R-:W-:Y:S02]  /*03e0*/  SHF.R.S32.HI R6, RZ, 0x1f, R3 ;  /* 0x0000001fff067819 */ /* 0x000fe40000011403 */
[----:B------:R-:W-:Y:S02]  /*03f0*/  LEA.HI R9, R9, R0, RZ, 0x2 ;  /* 0x0000000009097211 */ /* 0x000fe400078f10ff */
[----:B------:R-:W-:Y:S02]  /*0400*/  LEA.HI R6, R6, R3, RZ, 0x2 ;  /* 0x0000000306067211 */ /* 0x000fe400078f10ff */
[----:B-1----:R-:W-:Y:S01]  /*0410*/  I2FP.F32.U32 R8, R4 ;  /* 0x0000000400087245 */ /* 0x002fe20000201000 */
[----:B------:R-:W-:Y:S01]  /*0420*/  VOTEU.ALL UP0, P0 ;  /* 0x00000000003f7886 */ /* 0x000fe20000000000 */
[----:B------:R-:W-:Y:S01]  /*0430*/  LOP3.LUT R6, R6, 0x3ffffffc, RZ, 0xc0, !PT ;  /* 0x3ffffffc06067812 */ /* 0x000fe200078ec0ff */
[----:B------:R-:W-:Y:S01]  /*0440*/  VOTEU.ALL UP1, P0 ;  /* 0x00000000003f7886 */ /* 0x000fe20000020000 */
[----:B------:R-:W-:Y:S01]  /*0450*/  LOP3.LUT R9, R9, 0xfffffffc, RZ, 0xc0, !PT ;  /* 0xfffffffc09097812 */ /* 0x000fe200078ec0ff */
[----:B------:R-:W-:Y:S01]  /*0460*/  FMUL R10, R8, UR4 ;  /* 0x00000004080a7c20 */ /* 0x000fe20008400000 */
[----:B------:R-:W1:Y:S01]  /*0470*/  @!UP0 S2UR UR7, SR_CgaCtaId ;  /* 0x00000000000789c3 */ /* 0x000e620000008800 */
[----:B------:R-:W-:Y:S01]  /*0480*/  IMAD.IADD R11, R3, 0x1, -R6 ;  /* 0x00000001030b7824 */ /* 0x000fe200078e0a06 */
[----:B0-----:R-:W-:Y:S01]  /*0490*/  I2FP.F32.U32 R6, UR8 ;  /* 0x0000000800067c45 */ /* 0x001fe20008201000 */
[----:B------:R-:W-:Y:S01]  /*04a0*/  IMAD.IADD R0, R0, 0x1, -R9 ;  /* 0x0000000100007824 */ /* 0x000fe200078e0a09 */
[----:B------:R-:W-:Y:S01]  /*04b0*/  ULDC UR4, c[0x0][0x150] ;  /* 0x0000540000047ab9 */ /* 0x000fe20000000800 */
[----:B------:R-:W0:Y:S01]  /*04c0*/  F2I.U32.TRUNC.NTZ R10, R10 ;  /* 0x0000000a000a7305 */ /* 0x000e22000020f000 */
[----:B------:R-:W-:Y:S01]  /*04d0*/  SHF.R.S32.HI R3, RZ, 0x1f, R2 ;  /* 0x0000001fff037819 */ /* 0x000fe20000011402 */
[----:B------:R-:W-:Y:S01]  /*04e0*/  FMUL R6, R6, UR4 ;  /* 0x0000000406067c20 */ /* 0x000fe20008400000 */
[----:B------:R-:W5:Y:S01]  /*04f0*/  LDC R9, c[0x0][0x148] ;  /* 0x00005200ff097b82 */ /* 0x000f620000000800 */
[----:B------:R-:W-:Y:S01]  /*0500*/  IMAD R11, R11, 0x4, R0 ;  /* 0x000000040b0b7824 */ /* 0x000fe200078e0200 */
[----:B------:R-:W-:Y:S01]  /*0510*/  LEA.HI R3, R3, R2, RZ, 0x2 ;  /* 0x0000000203037211 */ /* 0x000fe200078f10ff */
[----:B------:R-:W-:Y:S01]  /*0520*/  UMOV UR4, 0x20 ;  /* 0x0000002000047882 */ /* 0x000fe20000000000 */
[----:B------:R-:W-:Y:S01]  /*0530*/  @!UP0 UMOV UR6, 0x400 ;  /* 0x0000040000068882 */ /* 0x000fe20000000000 */
[----:B------:R-:W3:Y:S01]  /*0540*/  F2I.U32.TRUNC.NTZ R6, R6 ;  /* 0x0000000600067305 */ /* 0x000ee2000020f000 */
[----:B------:R-:W-:Y:S01]  /*0550*/  LOP3.LUT R3, R3, 0xfffffffc, RZ, 0xc0, !PT ;  /* 0xfffffffc03037812 */ /* 0x000fe200078ec0ff */
[----:B------:R-:W-:Y:S01]  /*0560*/  IMAD.SHL.U32 R22, R11, 0x4, RZ ;  /* 0x000000040b167824 */ /* 0x000fe200078e00ff */
[----:B------:R-:W4:Y:S01]  /*0570*/  LDC R8, c[0x0][0x144] ;  /* 0x00005100ff087b82 */ /* 0x000f220000000800 */
[----:B------:R-:W-:-:S04]  /*0580*/  @!UP0 UIADD3 UR4, -UR4, 0x100000, URZ ;  /* 0x0010000004048890 */ /* 0x000fc8000fffe13f */
[----:B------:R-:W-:Y:S02]  /*0590*/  @!UP0 USHF.L.U32 UR5, UR4, 0xb, URZ ;  /* 0x0000000b04058899 */ /* 0x000fe4000800063f */
[----:B------:R-:W-:Y:S01]  /*05a0*/  @!UP0 USHF.L.U32 UR4, UR4, 0x1, URZ ;  /* 0x0000000104048899 */ /* 0x000fe2000800063f */
[----:B--2---:R-:W-:Y:S01]  /*05b0*/  ISETP.EQ.U32.AND P3, PT, R12, 0x1, PT ;  /* 0x000000010c00780c */ /* 0x004fe20003f62070 */
[----:B------:R-:W-:Y:S01]  /*05c0*/  IMAD.IADD R0, R2, 0x1, -R3 ;  /* 0x0000000102007824 */ /* 0x000fe200078e0a03 */
[----:B------:R-:W-:Y:S01]  /*05d0*/  LOP3.LUT R22, R11, 0xc, R22, 0x78, !PT ;  /* 0x0000000c0b167812 */ /* 0x000fe200078e7816 */
[----:B0-----:R-:W-:Y:S01]  /*05e0*/  IMAD.MOV R14, RZ, RZ, -R10 ;  /* 0x000000ffff0e7224 */ /* 0x001fe200078e0a0a */
[----:B-1----:R-:W-:Y:S02]  /*05f0*/  @!UP0 ULEA UR6, UR7, UR6, 0x18 ;  /* 0x0000000607068291 */ /* 0x002fe4000f8ec03f */
[----:B------:R-:W-:Y:S01]  /*0600*/  ISETP.NE.AND P1, PT, R0, 0x3, PT ;  /* 0x000000030000780c */ /* 0x000fe20003f25270 */
[----:B------:R-:W-:Y:S01]  /*0610*/  VOTEU.ALL UP0, P0 ;  /* 0x00000000003f7886 */ /* 0x000fe20000000000 */
[----:B------:R-:W-:Y:S01]  /*0620*/  ISETP.LT.U32.AND P0, PT, R22, 0x8, !P2 ;  /* 0x000000081600780c */ /* 0x000fe20005701070 */
[----:B---3--:R-:W-:Y:S01]  /*0630*/  IMAD.MOV R3, RZ, RZ, -R6 ;  /* 0x000000ffff037224 */ /* 0x008fe200078e0a06 */
[----:B------:R-:W-:-:S02]  /*0640*/  ISETP.EQ.OR P1, PT, R0, RZ, !P1 ;  /* 0x000000ff0000720c */ /* 0x000fc40004f22670 */
[----:B------:R-:W-:Y:S01]  /*0650*/  ISETP.NE.AND P2, PT, R5, RZ, PT ;  /* 0x000000ff0500720c */ /* 0x000fe20003f45270 */
[----:B-----5:R-:W-:Y:S01]  /*0660*/  IMAD R7, R9, R14, R4 ;  /* 0x0000000e09077224 */ /* 0x020fe200078e0204 */
[----:B------:R-:W-:Y:S01]  /*0670*/  ISETP.EQ.AND P1, PT, R5, RZ, P1 ;  /* 0x000000ff0500720c */ /* 0x000fe20000f22270 */
[----:B------:R-:W0:Y:S02]  /*0680*/  FENCE.VIEW.ASYNC.S ;  /* 0x00000000000073c6 */ /* 0x000e240000000000 */
[----:B0-----:R0:W1:Y:S01]  /*0690*/  @!UP0 SYNCS.EXCH.64 URZ, [UR6+0x50], UR4 ;  /* 0x00005004063f85b2 */ /* 0x0010620008000100 */
[----:B------:R-:W-:Y:S02]  /*06a0*/  ISETP.NE.AND P4, PT, R7, R22, PT ;  /* 0x000000160700720c */ /* 0x000fe40003f85270 */
[----:B------:R-:W-:Y:S01]  /*06b0*/  SEL R19, RZ, 0x1, !P1 ;  /* 0x00000001ff137807 */ /* 0x000fe20004800000 */
[----:B----4-:R-:W-:Y:S02]  /*06c0*/  IMAD R3, R8, R3, UR8 ;  /* 0x0000000808037e24 */ /* 0x010fe4000f8e0203 */
[----:B------:R-:W-:-:S03]  /*06d0*/  VIADD R8, R5, 0xffffffff ;  /* 0xffffffff05087836 */ /* 0x000fc60000000000 */
[----:B------:R-:W-:Y:S02]  /*06e0*/  ISETP.EQ.OR P4, PT, R3, RZ, !P4 ;  /* 0x000000ff0300720c */ /* 0x000fe40006782670 */
[----:B------:R-:W-:Y:S02]  /*06f0*/  ISETP.GE.U32.AND P5, PT, R8, 0x2, PT ;  /* 0x000000020800780c */ /* 0x000fe40003fa6070 */
[----:B------:R-:W-:Y:S02]  /*0700*/  PLOP3.LUT P0, PT, P0, P4, PT, 0x80, 0x0 ;  /* 0x000000000000781c */ /* 0x000fe40000709070 */
[----:B------:R-:W-:Y:S01]  /*0710*/  SEL R19, R19, 0x2, P5 ;  /* 0x0000000213137807 */ /* 0x000fe20002800000 */
[----:B------:R0:W2:Y:S01]  /*0720*/  @!UP1 SYNCS.EXCH.64 URZ, [UR6+0x58], UR4 ;  /* 0x00005804063f95b2 */ /* 0x0000a20008000100 */
[----:B------:R-:W-:Y:S01]  /*0730*/  P2R R156, PR, RZ, 0x1 ;  /* 0x00000001ff9c7803 */ /* 0x000fe20000000000 */
[----:B------:R-:W-:Y:S01]  /*0740*/  NOP ;  /* 0x0000000000007918 */ /* 0x000fe20000000000 */
[----:B------:R-:W-:Y:S07]  /*0750*/  @!P3 BRA `(.L_x_3) ;  /* 0x000000000008b947 */ /* 0x000fee0003800000 */
[----:B-12---:R-:W-:Y:S01]  /*0760*/  UCGABAR_ARV ;  /* 0x00000000000079c7 */ /* 0x006fe20008000000 */
[----:B------:R-:W-:Y:S05]  /*0770*/  BRA `(.L_x_4) ;  /* 0x0000000000047947 */ /* 0x000fea0003800000 */
.L_x_3:
[----:B-12---:R-:W-:Y:S01]  /*0780*/  NOP ;  /* 0x0000000000007918 */ /* 0x006fe20000000000 */
.L_x_4:
[----:B------:R-:W1:Y:S01]  /*0790*/  LDC R2, c[0x0][0x65c] ;  /* 0x00019700ff027b82 */ /* 0x000e620000000800 */
[----:B------:R-:W-:Y:S02]  /*07a0*/  IMAD.U32 R6, RZ, RZ, UR8 ;  /* 0x00000008ff067e24 */ /* 0x000fe4000f8e00ff */
[----:B------:R-:W-:Y:S01]  /*07b0*/  IMAD.MOV.U32 R7, RZ, RZ, RZ ;  /* 0x000000ffff077224 */ /* 0x000fe200078e00ff */
[----:B-1----:R-:W-:-:S04]  /*07c0*/  ISETP.NE.AND P1, PT, R2, 0x1, PT ;  /* 0x000000010200780c */ /* 0x002fc80003f25270 */
[----:B------:R-:W-:-:S09]  /*07d0*/  P2R R5, PR, RZ, 0x2 ;  /* 0x00000002ff057803 */ /* 0x000fd20000000000 */
[----:B------:R-:W1:Y:S01]  /*07e0*/  @P1 LDC R17, c[0x0][0x10] ;  /* 0x00000400ff111b82 */ /* 0x000e620000000800 */
[----:B------:R-:W-:Y:S02]  /*07f0*/  @P1 IMAD.MOV.U32 R5, RZ, RZ, RZ ;  /* 0x000000ffff051224 */ /* 0x000fe400078e00ff */
[----:B------:R-:W-:-:S05]  /*0800*/  @P1 IMAD.MOV.U32 R13, RZ, RZ, RZ ;  /* 0x000000ffff0d1224 */ /* 0x000fca00078e00ff */
[----:B------:R-:W2:Y:S01]  /*0810*/  @!P1 LDC R11, c[0x0][0xc] ;  /* 0x00000300ff0b9b82 */ /* 0x000ea20000000800 */
[----:B-1----:R-:W-:-:S04]  /*0820*/  @P1 IMAD.WIDE.U32 R16, R17, UR8, R4 ;  /* 0x0000000811101c25 */ /* 0x002fc8000f8e0004 */
[----:B------:R-:W-:Y:S02]  /*0830*/  @P1 IMAD.IADD R17, R17, 0x1, R13 ;  /* 0x0000000111111824 */ /* 0x000fe400078e020d */
[----:B--2---:R-:W-:-:S04]  /*0840*/  @!P1 IMAD.WIDE.U32 R6, R4, R11, R6 ;  /* 0x0000000b04069225 */ /* 0x004fc800078e0006 */
[----:B------:R-:W-:Y:S02]  /*0850*/  @!P1 IMAD.MOV.U32 R16, RZ, RZ, R6 ;  /* 0x000000ffff109224 */ /* 0x000fe400078e0006 */
[----:B------:R-:W-:Y:S01]  /*0860*/  @!P1 IMAD.MOV.U32 R17, RZ, RZ, R7 ;  /* 0x000000ffff119224 */ /* 0x000fe200078e0007 */
[----:B------:R-:W-:Y:S06]  /*0870*/  @!P3 BRA `(.L_x_5) ;  /* 0x00000000000cb947 */ /* 0x000fec0003800000 */
[----:B------:R-:W-:Y:S01]  /*0880*/  UCGABAR_WAIT ;  /* 0x0000000000007dc7 */ /* 0x000fe20008000000 */
[----:B------:R-:W-:Y:S01]  /*0890*/  CCTL.IVALL ;  /* 0x00000000ff00798f */ /* 0x000fe20002000000 */
[----:B------:R-:W-:Y:S05]  /*08a0*/  BRA `(.L_x_6) ;  /* 0x0000000000047947 */ /* 0x000fea0003800000 */
.L_x_5:
[----:B------:R-:W-:Y:S06]  /*08b0*/  BAR.SYNC.DEFER_BLOCKING 0x0 ;  /* 0x0000000000007b1d */ /* 0x000fec0000010000 */
.L_x_6:
[----:B------:R-:W-:Y:S05]  /*08c0*/  @!P2 BRA `(.L_x_7) ;  /* 0x000000980064a947 */ /* 0x000fea0003800000 */
[----:B------:R-:W-:-:S13]  /*08d0*/  ISETP.GT.U32.AND P0, PT, R8, 0x1, PT ;  /* 0x000000010800780c */ /* 0x000fda0003f04070 */
[----:B0-----:R-:W-:Y:S05]  /*08e0*/  @P0 EXIT ;  /* 0x000000000000094d */ /* 0x001fea0003800000 */
[----:B------:R-:W-:Y:S01]  /*08f0*/  ULDC.64 UR4, c[0x0][0x650] ;  /* 0x0001940000047ab9 */ /* 0x000fe20000000a00 */
[----:B------:R-:W-:Y:S01]  /*0900*/  PRMT R0, RZ, 0x7610, R0 ;  /* 0x00007610ff007816 */ /* 0x000fe20000000000 */
[----:B------:R-:W-:Y:S01]  /*0910*/  IMAD.MOV.U32 R153, RZ, RZ, -0x1 ;  /* 0xffffffffff997424 */ /* 0x000fe200078e00ff */
[----:B------:R-:W-:Y:S01]  /*0920*/  ISETP.GE.U32.AND P0, PT, R16, UR4, PT ;  /* 0x0000000410007c0c */ /* 0x000fe2000bf06070 */
[----:B------:R-:W-:Y:S02]  /*0930*/  IMAD.MOV.U32 R152, RZ, RZ, -0x1 ;  /* 0xffffffffff987424 */ /* 0x000fe400078e00ff */
[----:B------:R-:W-:Y:S01]  /*0940*/  IMAD.MOV.U32 R23, RZ, RZ, -0x1 ;  /* 0xffffffffff177424 */ /* 0x000fe200078e00ff */
[----:B------:R-:W-:-:S13]  /*0950*/  ISETP.GE.U32.AND.EX P0, PT, R17, UR5, PT, P0 ;  /* 0x0000000511007c0c */ /* 0x000fda000bf06100 */
[----:B------:R-:W-:Y:S05]  /*0960*/  @P0 BRA `(.L_x_8) ;  /* 0x00000004002c0947 */ /* 0x000fea0003800000 */
[----:B------:R-:W0:Y:S01]  /*0970*/  LDC.64 R20, c[0x0][0x628] ;  /* 0x00018a00ff147b82 */ /* 0x000e220000000a00 */
[----:B------:R-:W-:Y:S02]  /*0980*/  IMAD.MOV.U32 R6, RZ, RZ, R16 ;  /* 0x000000ffff067224 */ /* 0x000fe400078e0010 */
[----:B------:R-:W-:-:S05]  /*0990*/  IMAD.MOV.U32 R7, RZ, RZ, R17 ;  /* 0x000000ffff077224 */ /* 0x000fca00078e0011 */
[----:B------:R-:W1:Y:S08]  /*09a0*/  LDC R0, c[0x0][0x630] ;  /* 0x00018c00ff007b82 */ /* 0x000e700000000800 */
[----:B------:R-:W2:Y:S01]  /*09b0*/  LDC.64 R24, c[0x0][0x620] ;  /* 0x00018800ff187b82 */ /* 0x000ea20000000a00 */
[----:B0-----:R-:W-:-:S04]  /*09c0*/  ISETP.NE.U32.AND P0, PT, R20, RZ, PT ;  /* 0x000000ff1400720c */ /* 0x001fc80003f05070 */
[----:B------:R-:W-:-:S13]  /*09d0*/  ISETP.NE.AND.EX P0, PT, R21, RZ, PT, P0 ;  /* 0x000000ff1500720c */ /* 0x000fda0003f05300 */
[----:B-12---:R-:W-:Y:S05]  /*09e0*/  @!P0 BRA `(.L_x_9) ;  /* 0x0000000000288947 */ /* 0x006fea0003800000 */
[----:B------:R-:W0:Y:S02]  /*09f0*/  LDC R13, c[0x0][0x634] ;  /* 0x00018d00ff0d7b82 */ /* 0x000e240000000800 */
[----:B0-----:R-:W-:-:S05]  /*0a00*/  IADD3 R13, P0, R16, R13, RZ ;  /* 0x0000000d100d7210 */ /* 0x001fca0007f1e0ff */
[----:B------:R-:W-:-:S04]  /*0a10*/  IMAD.X R15, RZ, RZ, R17, P0 ;  /* 0x000000ffff0f7224 */ /* 0x000fc800000e0611 */
[----:B------:R-:W-:-:S04]  /*0a20*/  IMAD.WIDE.U32 R6, R15, R20, RZ ;  /* 0x000000140f067225 */ /* 0x000fc800078e00ff */
[----:B------:R-:W-:-:S04]  /*0a30*/  IMAD.WIDE.U32 R10, P0, R13, R21, R6 ;  /* 0x000000150d0a7225 */ /* 0x000fc80007800006 */
[----:B------:R-:W-:-:S04]  /*0a40*/  IMAD.WIDE.U32 R6, R13, R20, RZ ;  /* 0x000000140d067225 */ /* 0x000fc800078e00ff */
[----:B------:R-:W-:Y:S01]  /*0a50*/  IMAD.X R13, RZ, RZ, RZ, P0 ;  /* 0x000000ffff0d7224 */ /* 0x000fe200000e06ff */
[----:B------:R-:W-:Y:S01]  /*0a60*/  IADD3 RZ, P0, R7, R10, RZ ;  /* 0x0000000a07ff7210 */ /* 0x000fe20007f1e0ff */
[----:B------:R-:W-:-:S04]  /*0a70*/  IMAD.MOV.U32 R12, RZ, RZ, R11 ;  /* 0x000000ffff0c7224 */ /* 0x000fc800078e000b */
[----:B------:R-:W-:-:S08]  /*0a80*/  IMAD.WIDE.U32.X R6, R15, R21, R12, P0 ;  /* 0x000000150f067225 */ /* 0x000fd000000e040c */
.L_x_9:
[----:B------:R-:W0:Y:S01]  /*0a90*/  LDC.64 R20, c[0x0][0x640] ;  /* 0x00019000ff147b82 */ /* 0x000e220000000a00 */
[--C-:B------:R-:W-:Y:S01]  /*0aa0*/  SHF.R.U64 R27, R6, R0, R7.reuse ;  /* 0x00000000061b7219 */ /* 0x100fe20000001207 */
[----:B------:R-:W-:Y:S01]  /*0ab0*/  IMAD R28, R9, R14, R4 ;  /* 0x0000000e091c7224 */ /* 0x000fe200078e0204 */
[----:B------:R-:W-:Y:S02]  /*0ac0*/  SHF.R.U32.HI R0, RZ, R0, R7 ;  /* 0x00000000ff007219 */ /* 0x000fe40000011607 */
[----:B------:R-:W-:-:S03]  /*0ad0*/  IADD3 R5, P0, RZ, -R27, RZ ;  /* 0x8000001bff057210 */ /* 0x000fc60007f1e0ff */
[----:B------:R-:W1:Y:S02]  /*0ae0*/  LDC R8, c[0x0][0x618] ;  /* 0x00018600ff087b82 */ /* 0x000e640000000800 */
[----:B------:R-:W-:-:S04]  /*0af0*/  IMAD.X R7, RZ, RZ, ~R0, P0 ;  /* 0x000000ffff077224 */ /* 0x000fc800000e0e00 */
[-C--:B------:R-:W-:Y:S02]  /*0b00*/  IMAD R0, R7, R24.reuse, RZ ;  /* 0x0000001807007224 */ /* 0x080fe400078e02ff */
[----:B------:R-:W2:Y:S01]  /*0b10*/  LDC R11, c[0x0][0x608] ;  /* 0x00018200ff0b7b82 */ /* 0x000ea20000000800 */
[----:B------:R-:W-:-:S04]  /*0b20*/  IMAD.WIDE.U32 R6, R5, R24, R16 ;  /* 0x0000001805067225 */ /* 0x000fc800078e0010 */
[----:B------:R-:W-:Y:S02]  /*0b30*/  IMAD R5, R5, R25, R0 ;  /* 0x0000001905057224 */ /* 0x000fe400078e0200 */
[----:B------:R-:W-:Y:S01]  /*0b40*/  IMAD.MOV.U32 R25, RZ, RZ, 0x1 ;  /* 0x00000001ff197424 */ /* 0x000fe200078e00ff */
[----:B------:R-:W3:Y:S01]  /*0b50*/  LDC R12, c[0x0][0x658] ;  /* 0x00019600ff0c7b82 */ /* 0x000ee20000000800 */
[----:B0-----:R-:W-:Y:S01]  /*0b60*/  ISETP.NE.U32.AND P0, PT, R20, RZ, PT ;  /* 0x000000ff1400720c */ /* 0x001fe20003f05070 */
[----:B------:R-:W-:Y:S02]  /*0b70*/  IMAD.IADD R5, R7, 0x1, R5 ;  /* 0x0000000107057824 */ /* 0x000fe400078e0205 */
[----:B------:R-:W-:Y:S01]  /*0b80*/  IMAD.MOV.U32 R7, RZ, RZ, -0x1 ;  /* 0xffffffffff077424 */ /* 0x000fe200078e00ff */
[----:B------:R-:W-:-:S03]  /*0b90*/  ISETP.NE.AND.EX P0, PT, R21, RZ, PT, P0 ;  /* 0x000000ff1500720c */ /* 0x000fc60003f05300 */
[----:B------:R-:W0:Y:S01]  /*0ba0*/  LDC R15, c[0x0][0x600] ;  /* 0x00018000ff0f7b82 */ /* 0x000e220000000800 */
[-CC-:B-1----:R-:W-:Y:S02]  /*0bb0*/  SHF.R.U64 R13, R6, R8.reuse, R5.reuse ;  /* 0x00000008060d7219 */ /* 0x182fe40000001205 */
[----:B------:R-:W-:-:S05]  /*0bc0*/  SHF.R.U32.HI R0, RZ, R8, R5 ;  /* 0x00000008ff007219 */ /* 0x000fca0000011605 */
[----:B------:R-:W1:Y:S01]  /*0bd0*/  LDC R23, c[0x0][0x648] ;  /* 0x00019200ff177b82 */ /* 0x000e620000000800 */
[-CC-:B--2---:R-:W-:Y:S02]  /*0be0*/  SHF.R.U64 R29, R13, R11.reuse, R0.reuse ;  /* 0x0000000b0d1d7219 */ /* 0x184fe40000001200 */
[----:B------:R-:W-:-:S05]  /*0bf0*/  SHF.R.U32.HI R5, RZ, R11, R0 ;  /* 0x0000000bff057219 */ /* 0x000fca0000011600 */
[----:B------:R-:W2:Y:S01]  /*0c00*/  LDC R24, c[0x0][0x638] ;  /* 0x00018e00ff187b82 */ /* 0x000ea20000000800 */
[-CC-:B---3--:R-:W-:Y:S02]  /*0c10*/  SHF.R.U64 R14, R29, R12.reuse, R5.reuse ;  /* 0x0000000c1d0e7219 */ /* 0x188fe40000001205 */
[-C--:B------:R-:W-:Y:S02]  /*0c20*/  SHF.L.U32 R0, R7, R12.reuse, RZ ;  /* 0x0000000c07007219 */ /* 0x080fe400000006ff */
[----:B------:R-:W-:Y:S01]  /*0c30*/  SHF.R.U32.HI R5, RZ, R12, R5 ;  /* 0x0000000cff057219 */ /* 0x000fe20000011605 */
[----:B------:R-:W-:Y:S01]  /*0c40*/  IMAD.MOV.U32 R4, RZ, RZ, R14 ;  /* 0x000000ffff047224 */ /* 0x000fe200078e000e */
[----:B------:R-:W-:Y:S01]  /*0c50*/  LOP3.LUT R10, RZ, R0, RZ, 0x33, !PT ;  /* 0x00000000ff0a7212 */ /* 0x000fe200078e33ff */
[----:B------:R-:W3:Y:S01]  /*0c60*/  LDC R26, c[0x0][0x610] ;  /* 0x00018400ff1a7b82 */ /* 0x000ee20000000800 */
[----:B------:R-:W-:Y:S05]  /*0c70*/  @!P0 BRA `(.L_x_10) ;  /* 0x0000000000288947 */ /* 0x000fea0003800000 */
[----:B------:R-:W4:Y:S02]  /*0c80*/  LDC R9, c[0x0][0x64c] ;  /* 0x00019300ff097b82 */ /* 0x000f240000000800 */
[----:B----4-:R-:W-:-:S05]  /*0c90*/  IADD3 R9, P0, R14, R9, RZ ;  /* 0x000000090e097210 */ /* 0x010fca0007f1e0ff */
        /* <DEDUP_REMOVED lines=8> */
.L_x_10:
[----:B-1----:R-:W-:Y:S01]  /*0d20*/  SHF.R.U64 R4, R4, R23, R5 ;  /* 0x0000001704047219 */ /* 0x002fe20000001205 */
[----:B0-----:R-:W-:Y:S01]  /*0d30*/  VIADD R6, R15, 0xffffffff ;  /* 0xffffffff0f067836 */ /* 0x001fe20000000000 */
[----:B------:R-:W-:Y:S01]  /*0d40*/  SHF.L.U32 R0, R25, R12, RZ ;  /* 0x0000000c19007219 */ /* 0x000fe200000006ff */
[----:B------:R-:W-:Y:S01]  /*0d50*/  IMAD.MOV.U32 R23, RZ, RZ, R27 ;  /* 0x000000ffff177224 */ /* 0x000fe200078e001b */
[----:B------:R-:W-:Y:S01]  /*0d60*/  LOP3.LUT R5, R29, R10, RZ, 0xc0, !PT ;  /* 0x0000000a1d057212 */ /* 0x000fe200078ec0ff */
[----:B------:R-:W-:Y:S01]  /*0d70*/  IMAD.MOV R7, RZ, RZ, -R4 ;  /* 0x000000ffff077224 */ /* 0x000fe200078e0a04 */
[----:B------:R-:W-:Y:S02]  /*0d80*/  SEL R3, R3, R28, !P1 ;  /* 0x0000001c03037207 */ /* 0x000fe40004800000 */
[----:B------:R-:W-:Y:S01]  /*0d90*/  LOP3.LUT R6, R13, R6, RZ, 0xc0, !PT ;  /* 0x000000060d067212 */ /* 0x000fe200078ec0ff */
[----:B------:R-:W-:Y:S02]  /*0da0*/  IMAD R4, R0, R4, R5 ;  /* 0x0000000400047224 */ /* 0x000fe400078e0205 */
[----:B--2---:R-:W-:-:S02]  /*0db0*/  IMAD R0, R7, R24, R14 ;  /* 0x0000001807007224 */ /* 0x004fc400078e020e */
[----:B---3--:R-:W-:Y:S02]  /*0dc0*/  IMAD R3, R4, R26, R3 ;  /* 0x0000001a04037224 */ /* 0x008fe400078e0203 */
[----:B------:R-:W-:Y:S02]  /*0dd0*/  IMAD.MOV.U32 R5, RZ, RZ, 0x1 ;  /* 0x00000001ff057424 */ /* 0x000fe400078e00ff */
[----:B------:R-:W-:-:S03]  /*0de0*/  IMAD R4, R0, R15, R6 ;  /* 0x0000000f00047224 */ /* 0x000fc600078e0206 */
[----:B------:R-:W-:Y:S02]  /*0df0*/  PRMT R0, R5, 0x7610, R0 ;  /* 0x0000761005007816 */ /* 0x000fe40000000000 */
[----:B------:R-:W-:Y:S02]  /*0e00*/  SEL R152, R4, R3, !P1 ;  /* 0x0000000304987207 */ /* 0x000fe40004800000 */
[----:B------:R-:W-:-:S07]  /*0e10*/  SEL R153, R3, R4, !P1 ;  /* 0x0000000403997207 */ /* 0x000fce0004800000 */
.L_x_8:
[----:B------:R-:W-:-:S08]  /*0e20*/  NOP ;  /* 0x0000000000007918 */ /* 0x000fd00000000000 */
[----:B------:R-:W0:Y:S02]  /*0e30*/  USETMAXREG.TRY_ALLOC.CTAPOOL UP0, 0xe8 ;  /* 0x000000e8000079c8 */ /* 0x000e240008000600 */
[----:B0-----:R-:W-:-:S13]  /*0e40*/  PLOP3.LUT P0, PT, PT, PT, UP0, 0x80, 0x0 ;  /* 0x000000000000781c */ /* 0x001fda0003f0f008 */
[----:B------:R-:W-:Y:S05]  /*0e50*/  @!P0 BRA `(.L_x_8) ;  /* 0xfffffffc00f08947 */ /* 0x000fea000383ffff */
[----:B------:R-:W-:Y:S01]  /*0e60*/  ULDC.64 UR4, c[0x0][0x598] ;  /* 0x0001660000047ab9 */ /* 0x000fe20000000a00 */
[----:B------:R-:W-:Y:S01]  /*0e70*/  ULDC.64 UR36, c[0x0][0x208] ;  /* 0x0000820000247ab9 */ /* 0x000fe20000000a00 */
[----:B------:R-:W-:-:S04]  /*0e80*/  ISETP.NE.U32.AND P0, PT, RZ, UR4, PT ;  /* 0x00000004ff007c0c */ /* 0x000fc8000bf05070 */
[----:B------:R-:W-:-:S13]  /*0e90*/  ISETP.NE.AND.EX P0, PT, RZ, UR5, PT, P0 ;  /* 0x00000005ff007c0c */ /* 0x000fda000bf05300 */
[----:B------:R-:W-:Y:S05]  /*0ea0*/  @!P0 BRA `(.L_x_11) ;  /* 0x00000000001c8947 */ /* 0x000fea0003800000 */
[----:B------:R-:W0:Y:S02]  /*0eb0*/  LDC.64 R4, c[0x0][0x598] ;  /* 0x00016600ff047b82 */ /* 0x000e240000000a00 */
[----:B0-----:R-:W2:Y:S02]  /*0ec0*/  LDG.E.64 R4, desc[UR36][R4.64] ;  /* 0x0000002404047981 */ /* 0x001ea4000c1e1b00 */
[----:B--2---:R-:W-:-:S04]  /*0ed0*/  ISETP.NE.U32.AND P0, PT, R4, RZ, PT ;  /* 0x000000ff0400720c */ /* 0x004fc80003f05070 */
[----:B------:R-:W-:-:S13]  /*0ee0*/  ISETP.NE.AND.EX P0, PT, R5, RZ, PT, P0 ;  /* 0x000000ff0500720c */ /* 0x000fda0003f05300 */
[----:B------:R-:W-:Y:S05]  /*0ef0*/  @!P0 BRA `(.L_x_11) ;  /* 0x0000000000088947 */ /* 0x000fea0003800000 */
[----:B------:R0:W5:Y:S01]  /*0f00*/  LD.E R154, desc[UR36][R4.64] ;  /* 0x00000024049a7980 */ /* 0x000162000c101900 */
[----:B------:R-:W-:Y:S05]  /*0f10*/  BRA `(.L_x_12) ;  /* 0x0000000000247947 */ /* 0x000fea0003800000 */
.L_x_11:
[----:B------:R-:W-:Y:S02]  /*0f20*/  ULDC.64 UR4, c[0x0][0x588] ;  /* 0x0001620000047ab9 */ /* 0x000fe40000000a00 */
[----:B------:R-:W-:-:S04]  /*0f30*/  ISETP.NE.U32.AND P0, PT, RZ, UR4, PT ;  /* 0x00000004ff007c0c */ /* 0x000fc8000bf05070 */
[----:B------:R-:W-:-:S13]  /*0f40*/  ISETP.NE.AND.EX P0, PT, RZ, UR5, PT, P0 ;  /* 0x00000005ff007c0c */ /* 0x000fda000bf05300 */
[----:B------:R-:W-:Y:S05]  /*0f50*/  @!P0 BRA `(.L_x_13) ;  /* 0x00000000000c8947 */ /* 0x000fea0003800000 */
[----:B------:R-:W0:Y:S02]  /*0f60*/  LDC.64 R154, c[0x0][0x588] ;  /* 0x00016200ff9a7b82 */ /* 0x000e240000000a00 */
[----:B0-----:R1:W5:Y:S01]  /*0f70*/  LDG.E R154, desc[UR36][R154.64] ;  /* 0x000000249a9a7981 */ /* 0x001362000c1e1900 */
[----:B------:R-:W-:Y:S05]  /*0f80*/  BRA `(.L_x_12) ;  /* 0x0000000000087947 */ /* 0x000fea0003800000 */
.L_x_13:
[----:B------:R-:W-:Y:S02]  /*0f90*/  ULDC UR4, c[0x0][0x580] ;  /* 0x0001600000047ab9 */ /* 0x000fe40000000800 */
[----:B------:R-:W-:-:S07]  /*0fa0*/  IMAD.U32 R154, RZ, RZ, UR4 ;  /* 0x00000004ff9a7e24 */ /* 0x000fce000f8e00ff */
.L_x_12:
[----:B------:R-:W-:Y:S02]  /*0fb0*/  ULDC.64 UR4, c[0x0][0x5a0] ;  /* 0x0001680000047ab9 */ /* 0x000fe40000000a00 */
[----:B------:R-:W-:-:S04]  /*0fc0*/  ISETP.NE.U32.AND P0, PT, RZ, UR4, PT ;  /* 0x00000004ff007c0c */ /* 0x000fc8000bf05070 */
[----:B------:R-:W-:-:S13]  /*0fd0*/  ISETP.NE.AND.EX P0, PT, RZ, UR5, PT, P0 ;  /* 0x00000005ff007c0c */ /* 0x000fda000bf05300 */
[----:B------:R-:W-:Y:S05]  /*0fe0*/  @!P0 BRA `(.L_x_14) ;  /* 0x00000000001c8947 */ /* 0x000fea0003800000 */
[----:B0-----:R-:W0:Y:S02]  /*0ff0*/  LDC.64 R4, c[0x0][0x5a0] ;  /* 0x00016800ff047b82 */ /* 0x001e240000000a00 */
[----:B0-----:R-:W2:Y:S02]  /*1000*/  LDG.E.64 R4, desc[UR36][R4.64] ;  /* 0x0000002404047981 */ /* 0x001ea4000c1e1b00 */
[----:B--2---:R-:W-:-:S04]  /*1010*/  ISETP.NE.U32.AND P0, PT, R4, RZ, PT ;  /* 0x000000ff0400720c */ /* 0x004fc80003f05070 */
[----:B------:R-:W-:-:S13]  /*1020*/  ISETP.NE.AND.EX P0, PT, R5, RZ, PT, P0 ;  /* 0x000000ff0500720c */ /* 0x000fda0003f05300 */
[----:B------:R-:W-:Y:S05]  /*1030*/  @!P0 BRA `(.L_x_14) ;  /* 0x0000000000088947 */ /* 0x000fea0003800000 */
[----:B-1----:R0:W5:Y:S01]  /*1040*/  LD.E R155, desc[UR36][R4.64] ;  /* 0x00000024049b7980 */ /* 0x002162000c101900 */
[----:B------:R-:W-:Y:S05]  /*1050*/  BRA `(.L_x_15) ;  /* 0x0000000000247947 */ /* 0x000fea0003800000 */
.L_x_14:
[----:B------:R-:W-:Y:S02]  /*1060*/  ULDC.64 UR4, c[0x0][0x590] ;  /* 0x0001640000047ab9 */ /* 0x000fe40000000a00 */
[----:B------:R-:W-:-:S04]  /*1070*/  ISETP.NE.U32.AND P0, PT, RZ, UR4, PT ;  /* 0x00000004ff007c0c */ /* 0x000fc8000bf05070 */
[----:B------:R-:W-:-:S13]  /*1080*/  ISETP.NE.AND.EX P0, PT, RZ, UR5, PT, P0 ;  /* 0x00000005ff007c0c */ /* 0x000fda000bf05300 */
[----:B------:R-:W-:Y:S05]  /*1090*/  @!P0 BRA `(.L_x_16) ;  /* 0x00000000000c8947 */ /* 0x000fea0003800000 */
[----:B0-----:R-:W1:Y:S02]  /*10a0*/  LDC.64 R4, c[0x0][0x590] ;  /* 0x00016400ff047b82 */ /* 0x001e640000000a00 */
[----:B-1----:R1:W5:Y:S01]  /*10b0*/  LDG.E R155, desc[UR36][R4.64] ;  /* 0x00000024049b7981 */ /* 0x002362000c1e1900 */
[----:B------:R-:W-:Y:S05]  /*10c0*/  BRA `(.L_x_15) ;  /* 0x0000000000087947 */ /* 0x000fea0003800000 */
.L_x_16:
[----:B------:R-:W-:Y:S02]  /*10d0*/  ULDC UR4, c[0x0][0x584] ;  /* 0x0001610000047ab9 */ /* 0x000fe40000000800 */
[----:B-1----:R-:W-:-:S07]  /*10e0*/  IMAD.U32 R155, RZ, RZ, UR4 ;  /* 0x00000004ff9b7e24 */ /* 0x002fce000f8e00ff */
.L_x_15:
[----:B------:R-:W-:-:S13]  /*10f0*/  LOP3.LUT P0, RZ, R0, 0xff, RZ, 0xc0, !PT ;  /* 0x000000ff00ff7812 */ /* 0x000fda000780c0ff */
[----:B------:R-:W-:Y:S05]  /*1100*/  @!P0 EXIT ;  /* 0x000000000000894d */ /* 0x000fea0003800000 */
[----:B------:R-:W-:Y:S01]  /*1110*/  ULDC UR4, c[0x0][0x28c] ;  /* 0x0000a30000047ab9 */ /* 0x000fe20000000800 */
[----:B------:R-:W-:Y:S01]  /*1120*/  LOP3.LUT R157, R19, 0x1, RZ, 0xfc, !PT ;  /* 0x00000001139d7812 */ /* 0x000fe200078efcff */
[----:B------:R-:W-:Y:S01]  /*1130*/  UIADD3 UR4, UR4, 0x3f, URZ ;  /* 0x0000003f04047890 */ /* 0x000fe2000fffe03f */
[----:B------:R-:W-:Y:S01]  /*1140*/  UMOV UR38, URZ ;  /* 0x0000003f00267c82 */ /* 0x000fe20008000000 */
[----:B------:R-:W-:Y:S02]  /*1150*/  UMOV UR39, URZ ;  /* 0x0000003f00277c82 */ /* 0x000fe40008000000 */
[----:B------:R-:W-:-:S04]  /*1160*/  USHF.R.S32.HI UR5, URZ, 0x1f, UR4 ;  /* 0x0000001f3f057899 */ /* 0x000fc80008011404 */
[----:B------:R-:W-:-:S04]  /*1170*/  ULEA.HI UR5, UR5, UR4, URZ, 0x6 ;  /* 0x0000000405057291 */ /* 0x000fc8000f8f303f */
[----:B------:R-:W-:-:S12]  /*1180*/  USHF.R.S32.HI UR40, URZ, 0x6, UR5 ;  /* 0x000000063f287899 */ /* 0x000fd80008011405 */
.L_x_290:
[----:B------:R-:W-:Y:S01]  /*1190*/  LOP3.LUT R0, R18, 0x80, RZ, 0xc0, !PT ;  /* 0x0000008012007812 */ /* 0x000fe200078ec0ff */
[----:B--2---:R-:W2:Y:S01]  /*11a0*/  S2UR UR7, SR_CgaCtaId ;  /* 0x00000000000779c3 */ /* 0x004ea20000008800 */
[----:B------:R-:W-:Y:S02]  /*11b0*/  UMOV UR6, 0x400 ;  /* 0x0000040000067882 */ /* 0x000fe40000000000 */
[----:B------:R-:W-:-:S06]  /*11c0*/  SHF.R.U32.HI R0, RZ, 0x7, R0 ;  /* 0x00000007ff007819 */ /* 0x000fcc0000011600 */
[----:B---3--:R-:W3:Y:S01]  /*11d0*/  SHFL.IDX PT, R0, R0, RZ, 0x1f ;  /* 0x00001fff00007589 */ /* 0x008ee200000e0000 */
[----:B--2---:R-:W-:Y:S01]  /*11e0*/  ULEA UR6, UR7, UR6, 0x18 ;  /* 0x0000000607067291 */ /* 0x004fe2000f8ec03f */
[----:B---3--:R-:W-:-:S13]  /*11f0*/  R2UR UR4, R0 ;  /* 0x00000000000472ca */ /* 0x008fda00000e0000 */
[----:B------:R-:W-:-:S04]  /*1200*/  ULEA.HI UR5, UR4, UR4, URZ, 0x1 ;  /* 0x0000000404057291 */ /* 0x000fc8000f8f083f */
[----:B------:R-:W-:-:S04]  /*1210*/  ULOP3.LUT UR5, UR5, 0x7fffe, URZ, 0xc0, !UPT ;  /* 0x0007fffe05057892 */ /* 0x000fc8000f8ec03f */
[----:B------:R-:W-:-:S03]  /*1220*/  UIADD3 UR5, UR4, -UR5, URZ ;  /* 0x8000000504057290 */ /* 0x000fc6000fffe03f */
[----:B------:R-:W-:Y:S01]  /*1230*/  ULDC UR4, c[0x0][0x28c] ;  /* 0x0000a30000047ab9 */ /* 0x000fe20000000800 */
[----:B------:R-:W-:Y:S01]  /*1240*/  ULEA UR5, UR5, UR6, 0xd ;  /* 0x0000000605057291 */ /* 0x000fe2000f8e683f */
[----:B------:R-:W-:-:S03]  /*1250*/  ISETP.LT.AND P0, PT, RZ, UR4, PT ;  /* 0x00000004ff007c0c */ /* 0x000fc6000bf01270 */
[----:B------:R-:W-:-:S04]  /*1260*/  UIADD3 UR5, UR5, 0x100, URZ ;  /* 0x0000010005057890 */ /* 0x000fc8000fffe03f */
[----:B------:R-:W-:-:S04]  /*1270*/  USHF.R.U32.HI UR5, URZ, 0x4, UR5 ;  /* 0x000000043f057899 */ /* 0x000fc80008011605 */
[----:B------:R-:W-:Y:S02]  /*1280*/  ULOP3.LUT UR41, UR5, 0x3fff, URZ, 0xc0, !UPT ;  /* 0x00003fff05297892 */ /* 0x000fe4000f8ec03f */
[----:B-1----:R-:W-:Y:S10]  /*1290*/  @P0 BRA `(.L_x_17) ;  /* 0x0000000000400947 */ /* 0x002ff40003800000 */
[----:B------:R-:W-:Y:S01]  /*12a0*/  MOV R0, 0x0 ;  /* 0x0000000000007802 */ /* 0x000fe20000000f00 */
[----:B------:R-:W-:Y:S01]  /*12b0*/  ULDC.64 UR4, c[0x4][0x68] ;  /* 0x01001a0000047ab9 */ /* 0x000fe20000000a00 */
[----:B------:R-:W-:Y:S01]  /*12c0*/  ULDC.64 UR6, c[0x4][0x8] ;  /* 0x0100020000067ab9 */ /* 0x000fe20000000a00 */
[----:B01----:R-:W-:Y:S01]  /*12d0*/  IMAD.U32 R4, RZ, RZ, UR4 ;  /* 0x00000004ff047e24 */ /* 0x003fe2000f8e00ff */
[----:B------:R0:W1:Y:S01]  /*12e0*/  LDC.64 R14, c[0x4][R0] ;  /* 0x01000000000e7b82 */ /* 0x0000620000000a00 */
[----:B------:R-:W-:Y:S01]  /*12f0*/  IMAD.U32 R5, RZ, RZ, UR5 ;  /* 0x00000005ff057e24 */ /* 0x000fe2000f8e00ff */
[----:B------:R-:W-:Y:S01]  /*1300*/  ULDC.64 UR4, c[0x4][0x70] ;  /* 0x01001c0000047ab9 */ /* 0x000fe20000000a00 */
[----:B------:R-:W-:Y:S02]  /*1310*/  IMAD.U32 R10, RZ, RZ, UR6 ;  /* 0x00000006ff0a7e24 */ /* 0x000fe4000f8e00ff */
[----:B------:R-:W-:Y:S02]  /*1320*/  IMAD.U32 R6, RZ, RZ, UR4 ;  /* 0x00000004ff067e24 */ /* 0x000fe4000f8e00ff */
[----:B------:R-:W-:-:S02]  /*1330*/  IMAD.U32 R7, RZ, RZ, UR5 ;  /* 0x00000005ff077e24 */ /* 0x000fc4000f8e00ff */
[----:B------:R-:W-:Y:S02]  /*1340*/  IMAD.U32 R11, RZ, RZ, UR7 ;  /* 0x00000007ff0b7e24 */ /* 0x000fe4000f8e00ff */
[----:B------:R-:W-:Y:S02]  /*1350*/  IMAD.MOV.U32 R8, RZ, RZ, 0x1e1 ;  /* 0x000001e1ff087424 */ /* 0x000fe400078e00ff */
[----:B------:R-:W-:Y:S02]  /*1360*/  IMAD.MOV.U32 R12, RZ, RZ, 0x1 ;  /* 0x00000001ff0c7424 */ /* 0x000fe400078e00ff */
[----:B0-----:R-:W-:-:S07]  /*1370*/  IMAD.MOV.U32 R13, RZ, RZ, RZ ;  /* 0x000000ffff0d7224 */ /* 0x001fce00078e00ff */
[----:B------:R-:W-:-:S07]  /*1380*/  LEPC R20, `(.L_x_17) ;  /* 0x000000001014794e */ /* 0x000fce0000000000 */
[----:B-1---5:R-:W-:Y:S05]  /*1390*/  CALL.ABS.NOINC R14 ;  /* 0x000000000e007343 */ /* 0x022fea0003c00000 */
.L_x_17:
[----:B------:R-:W-:-:S13]  /*13a0*/  ISETP.NE.AND P0, PT, R157, 0x3, PT ;  /* 0x000000039d00780c */ /* 0x000fda0003f05270 */
[----:B------:R-:W-:Y:S05]  /*13b0*/  @!P0 BRA `(.L_x_18) ;  /* 0x0000000000048947 */ /* 0x000fea0003800000 */
[----:B------:R-:W-:Y:S01]  /*13c0*/  BPT.TRAP 0x1 ;  /* 0x000000040000795c */ /* 0x000fe20000300000 */
.L_x_18:
[----:B------:R-:W2:Y:S01]  /*13d0*/  S2UR UR5, SR_CgaCtaId ;  /* 0x00000000000579c3 */ /* 0x000ea20000008800 */
[----:B------:R-:W-:Y:S01]  /*13e0*/  UMOV UR4, 0x400 ;  /* 0x0000040000047882 */ /* 0x000fe20000000000 */
[----:B------:R-:W-:Y:S02]  /*13f0*/  IMAD.U32 R0, RZ, RZ, UR38 ;  /* 0x00000026ff007e24 */ /* 0x000fe4000f8e00ff */
[----:B------:R-:W-:-:S03]  /*1400*/  IMAD.U32 R3, RZ, RZ, UR39 ;  /* 0x00000027ff037e24 */ /* 0x000fc6000f8e00ff */
[----:B------:R-:W-:Y:S01]  /*1410*/  SHF.L.U32 R0, R0, 0x1f, RZ ;  /* 0x0000001f00007819 */ /* 0x000fe200000006ff */
[----:B--2---:R-:W-:-:S06]  /*1420*/  ULEA UR4, UR5, UR4, 0x18 ;  /* 0x0000000405047291 */ /* 0x004fcc000f8ec03f */
[----:B------:R-:W-:-:S04]  /*1430*/  IMAD.U32 R6, RZ, RZ, UR4 ;  /* 0x00000004ff067e24 */ /* 0x000fc8000f8e00ff */
[----:B------:R-:W-:-:S04]  /*1440*/  IMAD R3, R3, 0x8, R6 ;  /* 0x0000000803037824 */ /* 0x000fc800078e0206 */
[----:B------:R2:W3:Y:S01]  /*1450*/  SYNCS.PHASECHK.TRANS64.TRYWAIT P1, [R3+URZ], R0 ;  /* 0x00000000030075a7 */ /* 0x0004e2000802017f */
[----:B------:R-:W-:Y:S05]  /*1460*/  @!P0 BRA `(.L_x_19) ;  /* 0x0000000000048947 */ /* 0x000fea0003800000 */
[----:B------:R-:W-:Y:S01]  /*1470*/  BPT.TRAP 0x1 ;  /* 0x000000040000795c */ /* 0x000fe20000300000 */
.L_x_19:
[----:B---3--:R-:W-:Y:S05]  /*1480*/  @P1 BRA `(.L_x_20) ;  /* 0x0000000000081947 */ /* 0x008fea0003800000 */
[----:B------:R-:W3:Y:S02]  /*1490*/  SYNCS.PHASECHK.TRANS64.TRYWAIT P1, [R3+URZ], R0 ;  /* 0x00000000030075a7 */ /* 0x000ee4000802017f */
[----:B---3--:R-:W-:Y:S05]  /*14a0*/  @!P1 BRA `(.L_x_21) ;  /* 0x000000a000d89947 */ /* 0x008fea0003800000 */
.L_x_20:
[----:B------:R-:W-:-:S04]  /*14b0*/  UISETP.LT.AND UP0, UPT, UR40, 0x1, UPT ;  /* 0x000000012800788c */ /* 0x000fc8000bf01270 */
[----:B------:R-:W-:-:S06]  /*14c0*/  USEL UR4, UR40, 0x1, UP0 ;  /* 0x0000000128047887 */ /* 0x000fcc0008000000 */
[----:B--23--:R-:W-:Y:S01]  /*14d0*/  IMAD.U32 R0, RZ, RZ, UR4 ;  /* 0x00000004ff007e24 */ /* 0x00cfe2000f8e00ff */
[----:B------:R-:W-:Y:S05]  /*14e0*/  WARPSYNC.ALL ;  /* 0x0000000000007948 */ /* 0x000fea0003800000 */
[----:B------:R-:W-:-:S04]  /*14f0*/  IADD3 R0, -R0, UR40, RZ ;  /* 0x0000002800007c10 */ /* 0x000fc8000fffe1ff */
[----:B------:R-:W-:Y:S02]  /*1500*/  ISETP.GE.AND P1, PT, R0, 0x1, PT ;  /* 0x000000010000780c */ /* 0x000fe40003f26270 */
[----:B------:R-:W-:Y:S01]  /*1510*/  R2UR UR4, R6 ;  /* 0x00000000060472ca */ /* 0x000fe200000e0000 */
[----:B------:R-:W-:Y:S01]  /*1520*/  WARPGROUP.ARRIVE ;  /* 0x00000000000079c5 */ /* 0x000fe20000000000 */
[----:B------:R-:W-:Y:S01]  /*1530*/  UMOV UR9, 0x40000040 ;  /* 0x4000004000097882 */ /* 0x000fe20000000000 */
[----:B------:R-:W-:-:S10]  /*1540*/  UMOV UR11, 0x40000040 ;  /* 0x40000040000b7882 */ /* 0x000fd40000000000 */
[----:B------:R-:W-:-:S04]  /*1550*/  UIADD3 UR4, UR4, 0x10100, URZ ;  /* 0x0001010004047890 */ /* 0x000fc8000fffe03f */
[----:B------:R-:W-:-:S04]  /*1560*/  USHF.R.U32.HI UR4, URZ, 0x4, UR4 ;  /* 0x000000043f047899 */ /* 0x000fc80008011604 */
[----:B------:R-:W-:Y:S02]  /*1570*/  ULOP3.LUT UR5, UR4, 0x3fff, URZ, 0xc0, !UPT ;  /* 0x00003fff04057892 */ /* 0x000fe4000f8ec03f */
[----:B------:R-:W-:Y:S02]  /*1580*/  ULOP3.LUT UR4, UR41, 0x10000, URZ, 0xfc, !UPT ;  /* 0x0001000029047892 */ /* 0x000fe4000f8efc3f */
[----:B------:R-:W-:Y:S02]  /*1590*/  ULOP3.LUT UR5, UR5, 0x10000, URZ, 0xfc, !UPT ;  /* 0x0001000005057892 */ /* 0x000fe4000f8efc3f */
[----:B------:R-:W-:Y:S02]  /*15a0*/  ULEA UR6, UR39, UR4, 0xa ;  /* 0x0000000427067291 */ /* 0x000fe4000f8e503f */
[----:B------:R-:W-:-:S05]  /*15b0*/  ULEA UR7, UR39, UR5, 0xb ;  /* 0x0000000527077291 */ /* 0x000fca000f8e583f */
[----:B------:R-:W-:Y:S02]  /*15c0*/  UMOV UR8, UR6 ;  /* 0x0000000600087c82 */ /* 0x000fe40008000000 */
[----:B------:R-:W-:Y:S02]  /*15d0*/  UMOV UR10, UR7 ;  /* 0x00000007000a7c82 */ /* 0x000fe40008000000 */
[----:B------:R-:W-:Y:S01]  /*15e0*/  HGMMA.64x256x16.F32 R24, gdesc[UR8], RZ, !UPT, gsb0 ;  /* 0x03e00000081879f0 */ /* 0x000fe2000c0008ff */
[----:B------:R-:W-:Y:S02]  /*15f0*/  UIADD3 UR8, UR6, 0x2, URZ ;  /* 0x0000000206087890 */ /* 0x000fe4000fffe03f */
[----:B------:R-:W-:Y:S01]  /*1600*/  UIADD3 UR10, UR7, 0x2, URZ ;  /* 0x00000002070a7890 */ /* 0x000fe2000fffe03f */
[----:B------:R-:W-:Y:S01]  /*1610*/  UMOV UR9, 0x40000040 ;  /* 0x4000004000097882 */ /* 0x000fe20000000000 */
[----:B------:R-:W-:Y:S01]  /*1620*/  UMOV UR11, 0x40000040 ;  /* 0x40000040000b7882 */ /* 0x000fe20000000000 */
[----:B------:R-:W-:-:S02]  /*1630*/  WARPGROUP.DEPBAR.LE gsb0, 0x0 ;  /* 0x00008000000079c5 */ /* 0x000fc40000010000 */
[----:B------:R-:W-:-:S15]  /*1640*/  WARPGROUP.ARRIVE ;  /* 0x00000000000079c5 */ /* 0x000fde0000000000 */
[----:B------:R-:W-:-:S05]  /*1650*/  NOP ;  /* 0x0000000000007918 */ /* 0x000fca0000000000 */
[----:B------:R-:W-:Y:S01]  /*1660*/  HGMMA.64x256x16.F32 R24, gdesc[UR8], R24, gsb0 ;  /* 0x03e00000081879f0 */ /* 0x000fe20008000818 */
[----:B------:R-:W-:Y:S02]  /*1670*/  UIADD3 UR8, UR6, 0x4, URZ ;  /* 0x0000000406087890 */ /* 0x000fe4000fffe03f */
[----:B------:R-:W-:Y:S01]  /*1680*/  UIADD3 UR10, UR7, 0x4, URZ ;  /* 0x00000004070a7890 */ /* 0x000fe2000fffe03f */
[----:B------:R-:W-:Y:S01]  /*1690*/  UMOV UR9, 0x40000040 ;  /* 0x4000004000097882 */ /* 0x000fe20000000000 */
[----:B------:R-:W-:Y:S01]  /*16a0*/  UMOV UR11, 0x40000040 ;  /* 0x40000040000b7882 */ /* 0x000fe20000000000 */
[----:B------:R-:W-:Y:S02]  /*16b0*/  WARPGROUP.DEPBAR.LE gsb0, 0x0 ;  /* 0x00008000000079c5 */ /* 0x000fe40000010000 */
        /* <DEDUP_REMOVED lines=10> */
[----:B------:R-:W-:Y:S03]  /*1760*/  HGMMA.64x256x16.F32 R24, gdesc[UR8], R24, gsb0 ;  /* 0x03e00000081879f0 */ /* 0x000fe60008000818 */
[----:B------:R-:W-:Y:S02]  /*1770*/  WARPGROUP.DEPBAR.LE gsb0, 0x0 ;  /* 0x00008000000079c5 */ /* 0x000fe40000010000 */
[----:B------:R-:W-:Y:S05]  /*1780*/  @!P1 BRA `(.L_x_22) ;  /* 0x0000000400309947 */ /* 0x000fea0003800000 */
[----:B------:R-:W-:Y:S02]  /*1790*/  UIADD3 UR6, UR39, 0x1, URZ ;  /* 0x0000000127067890 */ /* 0x000fe4000fffe03f */
[----:B------:R-:W-:Y:S02]  /*17a0*/  IMAD.U32 R3, RZ, RZ, UR39 ;  /* 0x00000027ff037e24 */ /* 0x000fe4000f8e00ff */
[----:B------:R-:W-:-:S04]  /*17b0*/  UISETP.NE.AND UP0, UPT, UR6, 0x4, UPT ;  /* 0x000000040600788c */ /* 0x000fc8000bf05270 */
[----:B------:R-:W-:Y:S02]  /*17c0*/  USEL UR7, URZ, 0x1, UP0 ;  /* 0x000000013f077887 */ /* 0x000fe40008000000 */
[----:B------:R-:W-:Y:S02]  /*17d0*/  USEL UR6, UR6, URZ, UP0 ;  /* 0x0000003f06067287 */ /* 0x000fe40008000000 */
[----:B------:R-:W-:-:S06]  /*17e0*/  ULOP3.LUT UR7, UR38, UR7, URZ, 0x3c, !UPT ;  /* 0x0000000726077292 */ /* 0x000fcc000f8e3c3f */
[----:B------:R-:W-:-:S07]  /*17f0*/  IMAD.U32 R7, RZ, RZ, UR7 ;  /* 0x00000007ff077e24 */ /* 0x000fce000f8e00ff */
.L_x_29:
[----:B------:R-:W-:Y:S05]  /*1800*/  @!P0 BRA `(.L_x_23) ;  /* 0x0000000000048947 */ /* 0x000fea0003800000 */
[----:B------:R-:W-:Y:S01]  /*1810*/  BPT.TRAP 0x1 ;  /* 0x000000040000795c */ /* 0x000fe20000300000 */
.L_x_23:
[----:B------:R-:W2:Y:S01]  /*1820*/  S2UR UR8, SR_CgaCtaId ;  /* 0x00000000000879c3 */ /* 0x000ea20000008800 */
[----:B------:R-:W-:Y:S01]  /*1830*/  UMOV UR7, 0x400 ;  /* 0x0000040000077882 */ /* 0x000fe20000000000 */
[----:B01----:R-:W-:Y:S01]  /*1840*/  IMAD.U32 R5, RZ, RZ, UR6 ;  /* 0x00000006ff057e24 */ /* 0x003fe2000f8e00ff */
[----:B------:R-:W-:Y:S01]  /*1850*/  SHF.L.U32 R4, R7, 0x1f, RZ ;  /* 0x0000001f07047819 */ /* 0x000fe200000006ff */
[----:B--2---:R-:W-:-:S06]  /*1860*/  ULEA UR7, UR8, UR7, 0x18 ;  /* 0x0000000708077291 */ /* 0x004fcc000f8ec03f */
[----:B------:R-:W-:-:S04]  /*1870*/  IMAD.U32 R6, RZ, RZ, UR7 ;  /* 0x00000007ff067e24 */ /* 0x000fc8000f8e00ff */
[----:B------:R-:W-:-:S04]  /*1880*/  IMAD R5, R5, 0x8, R6 ;  /* 0x0000000805057824 */ /* 0x000fc800078e0206 */
[----:B------:R0:W1:Y:S01]  /*1890*/  SYNCS.PHASECHK.TRANS64.TRYWAIT P1, [R5+URZ], R4 ;  /* 0x00000004050075a7 */ /* 0x000062000802017f */
[----:B------:R-:W-:Y:S05]  /*18a0*/  @!P0 BRA `(.L_x_24) ;  /* 0x0000000000048947 */ /* 0x000fea0003800000 */
[----:B------:R-:W-:Y:S01]  /*18b0*/  BPT.TRAP 0x1 ;  /* 0x000000040000795c */ /* 0x000fe20000300000 */
.L_x_24:
[----:B-1----:R-:W-:Y:S05]  /*18c0*/  @P1 BRA `(.L_x_25) ;  /* 0x0000000000081947 */ /* 0x002fea0003800000 */
[----:B------:R-:W1:Y:S02]  /*18d0*/  SYNCS.PHASECHK.TRANS64.TRYWAIT P1, [R5+URZ], R4 ;  /* 0x00000004050075a7 */ /* 0x000e64000802017f */
[----:B-1----:R-:W-:Y:S05]  /*18e0*/  @!P1 BRA `(.L_x_26) ;  /* 0x0000009c00dc9947 */ /* 0x002fea0003800000 */
.L_x_25:
[----:B------:R-:W-:Y:S01]  /*18f0*/  ULEA UR7, UR6, UR4, 0xa ;  /* 0x0000000406077291 */ /* 0x000fe2000f8e503f */
[----:B------:R-:W-:Y:S01]  /*1900*/  WARPGROUP.ARRIVE ;  /* 0x00000000000079c5 */ /* 0x000fe20000000000 */
[----:B------:R-:W-:Y:S01]  /*1910*/  ULEA UR12, UR6, UR5, 0xb ;  /* 0x00000005060c7291 */ /* 0x000fe2000f8e583f */
[----:B------:R-:W-:Y:S01]  /*1920*/  UMOV UR9, 0x40000040 ;  /* 0x4000004000097882 */ /* 0x000fe20000000000 */
[----:B------:R-:W-:-:S03]  /*1930*/  UMOV UR11, 0x40000040 ;  /* 0x40000040000b7882 */ /* 0x000fc60000000000 */
[----:B------:R-:W-:Y:S02]  /*1940*/  UMOV UR8, UR7 ;  /* 0x0000000700087c82 */ /* 0x000fe40008000000 */
[----:B------:R-:W-:Y:S02]  /*1950*/  UMOV UR10, UR12 ;  /* 0x0000000c000a7c82 */ /* 0x000fe40008000000 */
[----:B------:R-:W-:Y:S01]  /*1960*/  HGMMA.64x256x16.F32 R24, gdesc[UR8], R24, gsb0 ;  /* 0x03e00000081879f0 */ /* 0x000fe20008000818 */
        /* <DEDUP_REMOVED lines=26> */
[----:B------:R-:W-:Y:S01]  /*1b10*/  BPT.TRAP 0x1 ;  /* 0x000000040000795c */ /* 0x000fe20000300000 */
.L_x_27:
[----:B------:R-:W-:-:S13]  /*1b20*/  ISETP.NE.AND P1, PT, R156, RZ, PT ;  /* 0x000000ff9c00720c */ /* 0x000fda0003f25270 */
[----:B01----:R-:W-:-:S04]  /*1b30*/  @P1 IMAD R4, R3, 0x8, R6 ;  /* 0x0000000803041824 */ /* 0x003fc800078e0206 */
[----:B------:R-:W-:-:S05]  /*1b40*/  @P1 VIADD R5, R4, 0x20 ;  /* 0x0000002004051836 */ /* 0x000fca0000000000 */
[----:B------:R-:W-:-:S04]  /*1b50*/  @P1 PRMT R5, R22, 0x654, R5 ;  /* 0x0000065416051816 */ /* 0x000fc80000000005 */
[----:B------:R0:W-:Y:S01]  /*1b60*/  @P1 SYNCS.ARRIVE.TRANS64.RED.A1T0 RZ, [R5+URZ], RZ ;  /* 0x000000ff05ff19a7 */ /* 0x0001e2000810043f */
[----:B------:R-:W-:-:S13]  /*1b70*/  ISETP.GT.U32.AND P1, PT, R19, 0x1, PT ;  /* 0x000000011300780c */ /* 0x000fda0003f24070 */
[----:B0-----:R-:W-:Y:S05]  /*1b80*/  @P1 BRA `(.L_x_28) ;  /* 0x0000000000041947 */ /* 0x001fea0003800000 */
[----:B------:R-:W-:Y:S01]  /*1b90*/  BPT.TRAP 0x1 ;  /* 0x000000040000795c */ /* 0x000fe20000300000 */
.L_x_28:
[----:B------:R-:W-:Y:S01]  /*1ba0*/  UIADD3 UR6, UR6, 0x1, URZ ;  /* 0x0000000106067890 */ /* 0x000fe2000fffe03f */
[C---:B------:R-:W-:Y:S01]  /*1bb0*/  ISETP.GT.AND P2, PT, R0.reuse, 0x1, PT ;  /* 0x000000010000780c */ /* 0x040fe20003f44270 */
[----:B------:R-:W-:Y:S02]  /*1bc0*/  VIADD R3, R3, 0x1 ;  /* 0x0000000103037836 */ /* 0x000fe40000000000 */
[----:B------:R-:W-:Y:S01]  /*1bd0*/  UISETP.NE.AND UP0, UPT, UR6, 0x4, UPT ;  /* 0x000000040600788c */ /* 0x000fe2000bf05270 */
[----:B------:R-:W-:Y:S02]  /*1be0*/  VIADD R0, R0, 0xffffffff ;  /* 0xffffffff00007836 */ /* 0x000fe40000000000 */
[C---:B------:R-:W-:Y:S01]  /*1bf0*/  ISETP.NE.AND P1, PT, R3.reuse, 0x4, PT ;  /* 0x000000040300780c */ /* 0x040fe20003f25270 */
[----:B------:R-:W-:Y:S02]  /*1c00*/  USEL UR7, URZ, 0x1, UP0 ;  /* 0x000000013f077887 */ /* 0x000fe40008000000 */
[----:B------:R-:W-:Y:S01]  /*1c10*/  USEL UR6, UR6, URZ, UP0 ;  /* 0x0000003f06067287 */ /* 0x000fe20008000000 */
[----:B------:R-:W-:-:S03]  /*1c20*/  SEL R3, R3, RZ, P1 ;  /* 0x000000ff03037207 */ /* 0x000fc60000800000 */
[----:B------:R-:W-:Y:S01]  /*1c30*/  LOP3.LUT R7, R7, UR7, RZ, 0x3c, !PT ;  /* 0x0000000707077c12 */ /* 0x000fe2000f8e3cff */
[----:B------:R-:W-:Y:S07]  /*1c40*/  @P2 BRA `(.L_x_29) ;  /* 0xfffffff800ec2947 */ /* 0x000fee000383ffff */
.L_x_22:
[----:B------:R-:W2:Y:S02]  /*1c50*/  LDC R0, c[0x0][0x28c] ;  /* 0x0000a300ff007b82 */ /* 0x000ea40000000800 */
[----:B--2---:R-:W-:-:S13]  /*1c60*/  ISETP.GE.AND P1, PT, R0, 0x1, PT ;  /* 0x000000010000780c */ /* 0x004fda0003f26270 */
[----:B------:R-:W-:Y:S05]  /*1c70*/  @!P1 BRA `(.L_x_30) ;  /* 0x0000000000409947 */ /* 0x000fea0003800000 */
[----:B------:R-:W-:Y:S05]  /*1c80*/  @!P0 BRA `(.L_x_31) ;  /* 0x0000000000048947 */ /* 0x000fea0003800000 */
[----:B------:R-:W-:Y:S01]  /*1c90*/  BPT.TRAP 0x1 ;  /* 0x000000040000795c */ /* 0x000fe20000300000 */
.L_x_31:
[----:B------:R-:W-:Y:S01]  /*1ca0*/  ISETP.NE.AND P0, PT, R156, RZ, PT ;  /* 0x000000ff9c00720c */ /* 0x000fe20003f05270 */
[----:B------:R-:W-:-:S12]  /*1cb0*/  UISETP.LT.AND UP1, UPT, UR40, 0x1, UPT ;  /* 0x000000012800788c */ /* 0x000fd8000bf21270 */
[----:B------:R-:W-:-:S05]  /*1cc0*/  VOTEU.ANY UP0, P0 ;  /* 0x00000000003f7886 */ /* 0x000fca0000000100 */
[----:B------:R-:W-:-:S04]  /*1cd0*/  @UP0 USEL UR4, UR40, 0x1, UP1 ;  /* 0x0000000128040887 */ /* 0x000fc80008800000 */
[----:B------:R-:W-:-:S06]  /*1ce0*/  @UP0 UIADD3 UR4, UR39, UR40, -UR4 ;  /* 0x0000002827040290 */ /* 0x000fcc000fffe804 */
[----:B------:R-:W-:-:S04]  /*1cf0*/  IMAD.U32 R0, RZ, RZ, UR4 ;  /* 0x00000004ff007e24 */ /* 0x000fc8000f8e00ff */
[----:B------:R-:W-:-:S05]  /*1d00*/  @P0 IMAD.SHL.U32 R0, R0, 0x8, RZ ;  /* 0x0000000800000824 */ /* 0x000fca00078e00ff */
[----:B------:R-:W-:-:S04]  /*1d10*/  @P0 LOP3.LUT R0, R0, 0x18, RZ, 0xc0, !PT ;  /* 0x0000001800000812 */ /* 0x000fc800078ec0ff */
[----:B------:R-:W-:-:S04]  /*1d20*/  @P0 IADD3 R3, R6, 0x20, R0 ;  /* 0x0000002006030810 */ /* 0x000fc80007ffe000 */
[----:B------:R-:W-:-:S04]  /*1d30*/  @P0 PRMT R3, R22, 0x654, R3 ;  /* 0x0000065416030816 */ /* 0x000fc80000000003 */
[----:B------:R2:W-:Y:S01]  /*1d40*/  @P0 SYNCS.ARRIVE.TRANS64.RED.A1T0 RZ, [R3+URZ], RZ ;  /* 0x000000ff03ff09a7 */ /* 0x0005e2000810043f */
[----:B------:R-:W-:-:S13]  /*1d50*/  ISETP.GT.U32.AND P0, PT, R19, 0x1, PT ;  /* 0x000000011300780c */ /* 0x000fda0003f04070 */
[----:B--2---:R-:W-:Y:S05]  /*1d60*/  @P0 BRA `(.L_x_30) ;  /* 0x0000000000040947 */ /* 0x004fea0003800000 */
[----:B------:R-:W-:Y:S01]  /*1d70*/  BPT.TRAP 0x1 ;  /* 0x000000040000795c */ /* 0x000fe20000300000 */
.L_x_30:
[----:B------:R-:W2:Y:S01]  /*1d80*/  LDC R7, c[0x0][0x288] ;  /* 0x0000a200ff077b82 */ /* 0x000ea20000000800 */
[--C-:B------:R-:W-:Y:S01]  /*1d90*/  SHF.R.U32.HI R0, RZ, 0x2, R18.reuse ;  /* 0x00000002ff007819 */ /* 0x100fe20000011612 */
[----:B------:R-:W-:Y:S01]  /*1da0*/  UIADD3 UR39, UR40, UR39, URZ ;  /* 0x0000002728277290 */ /* 0x000fe2000fffe03f */
[----:B01----:R-:W-:Y:S01]  /*1db0*/  LOP3.LUT R4, R18, 0x60, RZ, 0xc0, !PT ;  /* 0x0000006012047812 */ /* 0x003fe200078ec0ff */
[----:B------:R-:W-:Y:S01]  /*1dc0*/  ULDC UR8, c[0x0][0x284] ;  /* 0x0000a10000087ab9 */ /* 0x000fe20000000800 */
[----:B------:R-:W-:Y:S01]  /*1dd0*/  SHF.R.U32.HI R5, RZ, 0x7, R18 ;  /* 0x00000007ff057819 */ /* 0x000fe20000011612 */
[----:B------:R-:W-:Y:S01]  /*1de0*/  USHF.R.U32.HI UR4, URZ, 0x2, UR39 ;  /* 0x000000023f047899 */ /* 0x000fe20008011627 */
[----:B------:R-:W-:Y:S01]  /*1df0*/  LOP3.LUT R3, R0, 0x7, RZ, 0xc0, !PT ;  /* 0x0000000700037812 */ /* 0x000fe200078ec0ff */
[----:B------:R-:W-:Y:S01]  /*1e00*/  UISETP.GT.U32.AND UP1, UPT, UR39, 0x3, UPT ;  /* 0x000000032700788c */ /* 0x000fe2000bf24070 */
[----:B------:R-:W-:Y:S01]  /*1e10*/  SHF.R.U32.HI R10, RZ, 0x1, R4 ;  /* 0x00000001ff0a7819 */ /* 0x000fe20000011604 */
[----:B------:R-:W-:Y:S01]  /*1e20*/  IMAD.SHL.U32 R4, R18, 0x2, RZ ;  /* 0x0000000212047824 */ /* 0x000fe200078e00ff */
[----:B------:R-:W-:Y:S01]  /*1e30*/  LOP3.LUT R0, R5, 0x1, RZ, 0xc0, !PT ;  /* 0x0000000105007812 */ /* 0x000fe200078ec0ff */
[----:B------:R-:W-:Y:S01]  /*1e40*/  ULOP3.LUT UR4, UR4, 0x1, URZ, 0xc0, !UPT ;  /* 0x0000000104047892 */ /* 0x000fe2000f8ec03f */
[----:B------:R-:W-:Y:S01]  /*1e50*/  IADD3 R5, RZ, -R10, -R3 ;  /* 0x8000000aff057210 */ /* 0x000fe20007ffe803 */
[----:B------:R-:W-:Y:S01]  /*1e60*/  ULDC.64 UR6, c[0x0][0x5d0] ;  /* 0x0001740000067ab9 */ /* 0x000fe20000000a00 */
[----:B------:R-:W-:Y:S01]  /*1e70*/  LOP3.LUT R9, R4, 0x6, RZ, 0xc0, !PT ;  /* 0x0000000604097812 */ /* 0x000fe200078ec0ff */
[C---:B------:R-:W-:Y:S01]  /*1e80*/  IMAD.SHL.U32 R6, R0.reuse, 0x40, RZ ;  /* 0x0000004000067824 */ /* 0x040fe200078e00ff */
[----:B------:R-:W-:Y:S01]  /*1e90*/  UISETP.NE.U32.AND UP0, UPT, UR4, 0x1, UPT ;  /* 0x000000010400788c */ /* 0x000fe2000bf05070 */
[----:B------:R-:W-:Y:S01]  /*1ea0*/  IMAD R11, R0, -0x40, R5 ;  /* 0xffffffc0000b7824 */ /* 0x000fe200078e0205 */
[----:B------:R-:W-:Y:S01]  /*1eb0*/  LOP3.LUT R0, R18, 0x3, RZ, 0xc0, !PT ;  /* 0x0000000312007812 */ /* 0x000fe200078ec0ff */
[----:B------:R-:W-:Y:S01]  /*1ec0*/  UISETP.LT.U32.AND UP1, UPT, UR40, 0x4, UP1 ;  /* 0x000000042800788c */ /* 0x000fe20008f21070 */
[----:B------:R-:W-:Y:S01]  /*1ed0*/  PRMT R8, R9, 0x6540, R152 ;  /* 0x0000654009087816 */ /* 0x000fe20000000098 */
[----:B------:R-:W-:Y:S01]  /*1ee0*/  IMAD.SHL.U32 R152, R152, 0x100, RZ ;  /* 0x0000010098987824 */ /* 0x000fe200078e00ff */
[----:B------:R-:W-:Y:S01]  /*1ef0*/  SHF.R.S32.HI R21, RZ, 0x1f, R23 ;  /* 0x0000001fff157819 */ /* 0x000fe20000011417 */
[----:B--2---:R-:W-:Y:S01]  /*1f00*/  IMAD R13, R0, -0x2, R7 ;  /* 0xfffffffe000d7824 */ /* 0x004fe200078e0207 */
[----:B------:R-:W-:Y:S01]  /*1f10*/  UISETP.GT.U32.AND UP0, UPT, UR40, 0x3, !UP0 ;  /* 0x000000032800788c */ /* 0x000fe2000c704070 */
[----:B------:R-:W-:Y:S01]  /*1f20*/  IMAD.SHL.U32 R0, R153, 0x80, RZ ;  /* 0x0000008099007824 */ /* 0x000fe200078e00ff */
[----:B------:R-:W-:Y:S01]  /*1f30*/  ISETP.GE.AND P0, PT, R152, R7, PT ;  /* 0x000000079800720c */ /* 0x000fe20003f06270 */
[----:B------:R-:W-:Y:S01]  /*1f40*/  IMAD R4, R21, UR6, RZ ;  /* 0x0000000615047c24 */ /* 0x000fe2000f8e02ff */
[----:B------:R-:W-:Y:S01]  /*1f50*/  SHF.R.S32.HI R9, RZ, 0x1f, R8 ;  /* 0x0000001fff097819 */ /* 0x000fe20000011408 */
[----:B------:R-:W-:Y:S01]  /*1f60*/  USEL UR5, URZ, 0x1, !UP1 ;  /* 0x000000013f057887 */ /* 0x000fe2000c800000 */
[----:B------:R-:W-:Y:S01]  /*1f70*/  ISETP.GE.OR P0, PT, R0, UR8, P0 ;  /* 0x0000000800007c0c */ /* 0x000fe20008706670 */
[----:B------:R-:W-:Y:S01]  /*1f80*/  USEL UR4, URZ, 0x1, !UP0 ;  /* 0x000000013f047887 */ /* 0x000fe2000c000000 */
[----:B------:R-:W-:Y:S01]  /*1f90*/  LOP3.LUT R3, R6, 0x40, R3, 0xe2, !PT ;  /* 0x0000004006037812 */ /* 0x000fe200078ee203 */
[----:B------:R-:W-:Y:S01]  /*1fa0*/  IMAD.WIDE R6, R153, 0x80, RZ ;  /* 0x0000008099067825 */ /* 0x000fe200078e02ff */
[----:B------:R-:W-:Y:S01]  /*1fb0*/  ULOP3.LUT UR39, UR39, 0x3, URZ, 0xc0, !UPT ;  /* 0x0000000327277892 */ /* 0x000fe2000f8ec03f */
[----:B------:R-:W-:Y:S01]  /*1fc0*/  IADD3 R0, -R0, UR8, R11 ;  /* 0x0000000800007c10 */ /* 0x000fe2000fffe10b */
[----:B------:R-:W-:Y:S01]  /*1fd0*/  ULOP3.LUT UR38, UR4, UR38, UR5, 0x96, !UPT ;  /* 0x0000002604267292 */ /* 0x000fe2000f8e9605 */
[C---:B------:R-:W-:Y:S01]  /*1fe0*/  IMAD R15, R23.reuse, UR7, R4 ;  /* 0x00000007170f7c24 */ /* 0x040fe2000f8e0204 */
[----:B------:R-:W-:Y:S01]  /*1ff0*/  LOP3.LUT R169, R6, R3, R10, 0xfe, !PT ;  /* 0x0000000306a97212 */ /* 0x000fe200078efe0a */
[----:B------:R-:W-:-:S04]  /*2000*/  IMAD.WIDE.U32 R4, R23, UR6, R8 ;  /* 0x0000000617047c25 */ /* 0x000fc8000f8e0008 */
[----:B------:R-:W-:Y:S02]  /*2010*/  IMAD.IADD R5, R5, 0x1, R15 ;  /* 0x0000000105057824 */ /* 0x000fe400078e020f */
[----:B------:R-:W-:Y:S02]  /*2020*/  IMAD.IADD R3, R13, 0x1, -R152 ;  /* 0x000000010d037824 */ /* 0x000fe400078e0a98 */
[----:B------:R-:W-:Y:S01]  /*2030*/  IMAD.MOV.U32 R153, RZ, RZ, -0x1 ;  /* 0xffffffffff997424 */ /* 0x000fe200078e00ff */
[----:B------:R-:W-:Y:S06]  /*2040*/  @P0 BRA `(.L_x_32) ;  /* 0x0000007800dc0947 */ /* 0x000fec0003800000 */
[----:B------:R-:W0:Y:S01]  /*2050*/  LDC.64 R10, c[0x0][0x5c8] ;  /* 0x00017200ff0a7b82 */ /* 0x000e220000000a00 */
[----:B-----5:R-:W-:Y:S01]  /*2060*/  FSETP.NEU.AND P1, PT, R155, RZ, PT ;  /* 0x000000ff9b00720b */ /* 0x020fe20003f2d000 */
[----:B------:R-:W-:Y:S01]  /*2070*/  BSSY B0, `(.L_x_32) ;  /* 0x00007b4000007945 */ /* 0x000fe20003800000 */
[----:B------:R-:W-:-:S04]  /*2080*/  ISETP.GT.AND P0, PT, R3, RZ, PT ;  /* 0x000000ff0300720c */ /* 0x000fc80003f04270 */
[----:B------:R-:W-:Y:S01]  /*2090*/  ISETP.GT.AND P3, PT, R0, RZ, P0 ;  /* 0x000000ff0000720c */ /* 0x000fe20000764270 */
[-C--:B0-----:R-:W-:Y:S02]  /*20a0*/  IMAD R12, R7, R10.reuse, RZ ;  /* 0x0000000a070c7224 */ /* 0x081fe400078e02ff */
[----:B------:R-:W-:-:S04]  /*20b0*/  IMAD.WIDE.U32 R160, R169, R10, R4 ;  /* 0x0000000aa9a07225 */ /* 0x000fc800078e0004 */
[----:B------:R-:W-:-:S04]  /*20c0*/  IMAD R5, R169, R11, R12 ;  /* 0x0000000ba9057224 */ /* 0x000fc800078e020c */
[----:B------:R-:W-:Y:S01]  /*20d0*/  IMAD.IADD R171, R161, 0x1, R5 ;  /* 0x00000001a1ab7824 */ /* 0x000fe200078e0205 */
[----:B------:R-:W-:Y:S06]  /*20e0*/  @!P1 BRA `(.L_x_33) ;  /* 0x0000005400989947 */ /* 0x000fec0003800000 */
[----:B------:R-:W0:Y:S01]  /*20f0*/  LDC.64 R14, c[0x0][0x5b8] ;  /* 0x00016e00ff0e7b82 */ /* 0x000e220000000a00 */
[----:B------:R-:W-:-:S07]  /*2100*/  ULDC.64 UR4, c[0x0][0x5c0] ;  /* 0x0001700000047ab9 */ /* 0x000fce0000000a00 */
[----:B------:R-:W1:Y:S08]  /*2110*/  LDC.64 R166, c[0x0][0x5b0] ;  /* 0x00016c00ffa67b82 */ /* 0x000e700000000a00 */
[----:B------:R-:W2:Y:S01]  /*2120*/  LDC.64 R12, c[0x0][0x5a8] ;  /* 0x00016a00ff0c7b82 */ /* 0x000ea20000000a00 */
[-C--:B0-----:R-:W-:Y:S02]  /*2130*/  IMAD R4, R21, R14.reuse, RZ ;  /* 0x0000000e15047224 */ /* 0x081fe400078e02ff */
[----:B------:R-:W-:-:S04]  /*2140*/  IMAD.WIDE.U32 R162, R23, R14, R8 ;  /* 0x0000000e17a27225 */ /* 0x000fc800078e0008 */
[----:B------:R-:W-:Y:S02]  /*2150*/  IMAD R161, R23, R15, R4 ;  /* 0x0000000f17a17224 */ /* 0x000fe400078e0204 */
[-C--:B-1----:R-:W-:Y:S02]  /*2160*/  IMAD R6, R7, R166.reuse, RZ ;  /* 0x000000a607067224 */ /* 0x082fe400078e02ff */
[----:B------:R-:W-:Y:S02]  /*2170*/  IMAD.IADD R21, R163, 0x1, R161 ;  /* 0x00000001a3157824 */ /* 0x000fe400078e02a1 */
[----:B------:R-:W-:Y:S02]  /*2180*/  IMAD.MOV.U32 R20, RZ, RZ, R162 ;  /* 0x000000ffff147224 */ /* 0x000fe400078e00a2 */
[C---:B------:R-:W-:Y:S02]  /*2190*/  IMAD R165, R169.reuse, R167, R6 ;  /* 0x000000a7a9a57224 */ /* 0x040fe400078e0206 */
[----:B------:R-:W-:-:S04]  /*21a0*/  IMAD.WIDE.U32 R4, R169, R166, R20 ;  /* 0x000000a6a9047225 */ /* 0x000fc800078e0014 */
[----:B------:R-:W-:Y:S01]  /*21b0*/  IMAD.IADD R5, R5, 0x1, R165 ;  /* 0x0000000105057824 */ /* 0x000fe200078e02a5 */
[----:B--2---:R-:W-:-:S04]  /*21c0*/  LEA R6, P1, R4, R12, 0x1 ;  /* 0x0000000c04067211 */ /* 0x004fc800078208ff */
[----:B------:R-:W-:-:S05]  /*21d0*/  LEA.HI.X R7, R4, R13, R5, 0x1, P1 ;  /* 0x0000000d04077211 */ /* 0x000fca00008f0c05 */
[----:B------:R0:W2:Y:S01]  /*21e0*/  @P3 LDG.E.LTC128B.U16 R15, desc[UR36][R6.64] ;  /* 0x00000024060f3981 */ /* 0x0000a2000c1e1520 */
[----:B------:R-:W-:Y:S01]  /*21f0*/  IMAD.WIDE.U32 R158, R169, R166, R8 ;  /* 0x000000a6a99e7225 */ /* 0x000fe200078e0008 */
[----:B------:R-:W-:Y:S03]  /*2200*/  BSSY B1, `(.L_x_34) ;  /* 0x0000013000017945 */ /* 0x000fe60003800000 */
[----:B------:R-:W-:Y:S02]  /*2210*/  IMAD.IADD R159, R165, 0x1, R159 ;  /* 0x00000001a59f7824 */ /* 0x000fe400078e029f */
[----:B------:R-:W-:-:S04]  /*2220*/  IMAD.WIDE.U32 R158, R23, R14, R158 ;  /* 0x0000000e179e7225 */ /* 0x000fc800078e009e */
[----:B0-----:R-:W-:Y:S01]  /*2230*/  IMAD.IADD R7, R161, 0x1, R159 ;  /* 0x00000001a1077824 */ /* 0x001fe200078e029f */
[----:B------:R-:W-:Y:S02]  /*2240*/  LEA R6, P4, R158, R12, 0x1 ;  /* 0x0000000c9e067211 */ /* 0x000fe400078808ff */
[----:B------:R-:W-:Y:S02]  /*2250*/  SHF.L.U64.HI R159, R166, 0x3, R167 ;  /* 0x00000003a69f7819 */ /* 0x000fe400000102a7 */
[----:B------:R-:W-:Y:S01]  /*2260*/  LEA.HI.X R7, R158, R13, R7, 0x1, P4 ;  /* 0x0000000d9e077211 */ /* 0x000fe200020f0c07 */
[----:B------:R-:W-:Y:S02]  /*2270*/  IMAD.SHL.U32 R158, R166, 0x8, RZ ;  /* 0x00000008a69e7824 */ /* 0x000fe400078e00ff */
[----:B--2---:R-:W-:-:S05]  /*2280*/  HADD2.F32 R4, -RZ, R15.H0_H0 ;  /* 0x2000000fff047230 */ /* 0x004fca0000004100 */
[----:B------:R-:W-:Y:S01]  /*2290*/  FMUL R5, R4, R155 ;  /* 0x0000009b04057220 */ /* 0x000fe20000400000 */
[----:B------:R-:W-:-:S03]  /*22a0*/  LEA R4, P1, R160, UR4, 0x1 ;  /* 0x00000004a0047c11 */ /* 0x000fc6000f8208ff */
[----:B------:R-:W-:Y:S01]  /*22b0*/  FFMA R24, R24, R154, R5 ;  /* 0x0000009a18187223 */ /* 0x000fe20000000005 */
[----:B------:R-:W-:Y:S02]  /*22c0*/  LEA.HI.X R5, R160, UR5, R171, 0x1, P1 ;  /* 0x00000005a0057c11 */ /* 0x000fe400088f0cab */
[----:B------:R-:W-:Y:S02]  /*22d0*/  ISETP.GT.AND P1, PT, R3, 0x1, PT ;  /* 0x000000010300780c */ /* 0x000fe40003f24270 */
[----:B------:R-:W-:Y:S02]  /*22e0*/  F2FP.F16.F32.PACK_AB R24, RZ, R24 ;  /* 0x00000018ff18723e */ /* 0x000fe400000000ff */
[----:B------:R-:W-:-:S03]  /*22f0*/  ISETP.GT.AND P2, PT, R0, RZ, P1 ;  /* 0x000000ff0000720c */ /* 0x000fc60000f44270 */
[----:B------:R0:W-:Y:S10]  /*2300*/  @P3 STG.E.U16 desc[UR36][R4.64], R24 ;  /* 0x0000001804003986 */ /* 0x0001f4000c101524 */
[----:B------:R-:W-:Y:S05]  /*2310*/  @!P2 BRA `(.L_x_35) ;  /* 0x000000000004a947 */ /* 0x000fea0003800000 */
[----:B------:R1:W5:Y:S02]  /*2320*/  LDG.E.LTC128B.U16 R15, desc[UR36][R6.64+0x2] ;  /* 0x00000224060f7981 */ /* 0x000364000c1e1520 */
.L_x_35:
[----:B------:R-:W-:Y:S05]  /*2330*/  BSYNC B1 ;  /* 0x0000000000017941 */ /* 0x000fea0003800000 */
.L_x_34:
[----:B-----5:R-:W-:Y:S01]  /*2340*/  HADD2.F32 R20, -RZ, R15.H0_H0 ;  /* 0x2000000fff147230 */ /* 0x020fe20000004100 */
[----:B------:R-:W-:Y:S01]  /*2350*/  ISETP.GT.AND P0, PT, R0, 0x8, P0 ;  /* 0x000000080000780c */ /* 0x000fe20000704270 */
[----:B------:R-:W-:Y:S01]  /*2360*/  IMAD.WIDE.U32 R158, R169, R166, R158 ;  /* 0x000000a6a99e7225 */ /* 0x000fe200078e009e */
[----:B------:R-:W-:-:S03]  /*2370*/  PRMT R152, R15, 0x7610, R152 ;  /* 0x000076100f987816 */ /* 0x000fc60000000098 */
[----:B------:R-:W-:Y:S01]  /*2380*/  FMUL R20, R20, R155 ;  /* 0x0000009b14147220 */ /* 0x000fe20000400000 */
[----:B------:R-:W-:Y:S01]  /*2390*/  IMAD.IADD R165, R165, 0x1, R159 ;  /* 0x00000001a5a57824 */ /* 0x000fe200078e029f */
[----:B------:R-:W-:Y:S02]  /*23a0*/  IADD3 R162, P3, R162, R158, RZ ;  /* 0x0000009ea2a27210 */ /* 0x000fe40007f7e0ff */
[----:B------:R-:W-:-:S03]  /*23b0*/  FFMA R25, R25, R154, R20 ;  /* 0x0000009a19197223 */ /* 0x000fc60000000014 */
[----:B------:R-:W-:Y:S01]  /*23c0*/  IMAD.X R21, R165, 0x1, R21, P3 ;  /* 0x00000001a5157824 */ /* 0x000fe200018e0615 */
[C---:B------:R-:W-:Y:S02]  /*23d0*/  LEA R20, P3, R162.reuse, R12, 0x1 ;  /* 0x0000000ca2147211 */ /* 0x040fe400078608ff */
[----:B------:R-:W-:Y:S02]  /*23e0*/  F2FP.F16.F32.PACK_AB R25, RZ, R25 ;  /* 0x00000019ff19723e */ /* 0x000fe400000000ff */
[----:B------:R-:W-:Y:S02]  /*23f0*/  LEA.HI.X R21, R162, R13, R21, 0x1, P3 ;  /* 0x0000000da2157211 */ /* 0x000fe400018f0c15 */
[----:B------:R-:W-:-:S05]  /*2400*/  PRMT R159, R25, 0x7610, R159 ;  /* 0x00007610199f7816 */ /* 0x000fca000000009f */
[----:B------:R2:W-:Y:S04]  /*2410*/  @P2 STG.E.U16 desc[UR36][R4.64+0x2], R159 ;  /* 0x0000029f04002986 */ /* 0x0005e8000c101524 */
[----:B------:R-:W0:Y:S01]  /*2420*/  @P0 LDG.E.LTC128B.U16 R152, desc[UR36][R20.64] ;  /* 0x0000002414980981 */ /* 0x000e22000c1e1520 */
[----:B------:R-:W-:Y:S01]  /*2430*/  IADD3 R8, P2, R8, R158, RZ ;  /* 0x0000009e08087210 */ /* 0x000fe20007f5e0ff */
[----:B------:R-:W-:Y:S01]  /*2440*/  BSSY B1, `(.L_x_36) ;  /* 0x0000011000017945 */ /* 0x000fe20003800000 */
[----:B------:R-:W-:Y:S02]  /*2450*/  SHF.L.U64.HI R11, R10, 0x4, R11 ;  /* 0x000000040a0b7819 */ /* 0x000fe4000001020b */
[----:B------:R-:W-:Y:S01]  /*2460*/  ISETP.GT.AND P1, PT, R0, 0x8, P1 ;  /* 0x000000080000780c */ /* 0x000fe20000f24270 */
[----:B------:R-:W-:Y:S01]  /*2470*/  IMAD.X R9, R9, 0x1, R165, P2 ;  /* 0x0000000109097824 */ /* 0x000fe200010e06a5 */
[----:B------:R-:W-:Y:S01]  /*2480*/  LEA R10, P2, R10, R4, 0x4 ;  /* 0x000000040a0a7211 */ /* 0x000fe200078420ff */
[----:B------:R-:W-:-:S04]  /*2490*/  IMAD.WIDE.U32 R14, R23, R14, R8 ;  /* 0x0000000e170e7225 */ /* 0x000fc800078e0008 */
[----:B------:R-:W-:Y:S01]  /*24a0*/  IMAD.X R11, R11, 0x1, R5, P2 ;  /* 0x000000010b0b7824 */ /* 0x000fe200010e0605 */
[----:B------:R-:W-:Y:S01]  /*24b0*/  LEA R8, P3, R14, R12, 0x1 ;  /* 0x0000000c0e087211 */ /* 0x000fe200078608ff */
[----:B------:R-:W-:-:S05]  /*24c0*/  IMAD.IADD R9, R161, 0x1, R15 ;  /* 0x00000001a1097824 */ /* 0x000fca00078e020f */
[----:B------:R-:W-:Y:S01]  /*24d0*/  LEA.HI.X R9, R14, R13, R9, 0x1, P3 ;  /* 0x0000000d0e097211 */ /* 0x000fe200018f0c09 */
[----:B0-----:R-:W-:-:S05]  /*24e0*/  HADD2.F32 R24, -RZ, R152.H0_H0 ;  /* 0x20000098ff187230 */ /* 0x001fca0000004100 */
[----:B------:R-:W-:-:S04]  /*24f0*/  FMUL R25, R24, R155 ;  /* 0x0000009b18197220 */ /* 0x000fc80000400000 */
[----:B------:R-:W-:-:S05]  /*2500*/  FFMA R25, R26, R154, R25 ;  /* 0x0000009a1a197223 */ /* 0x000fca0000000019 */
[----:B------:R-:W-:-:S05]  /*2510*/  F2FP.F16.F32.PACK_AB R25, RZ, R25 ;  /* 0x00000019ff19723e */ /* 0x000fca00000000ff */
[----:B------:R2:W-:Y:S01]  /*2520*/  @P0 STG.E.U16 desc[UR36][R10.64], R25 ;  /* 0x000000190a000986 */ /* 0x0005e2000c101524 */
[----:B------:R-:W-:Y:S05]  /*2530*/  @!P1 BRA `(.L_x_37) ;  /* 0x0000000000049947 */ /* 0x000fea0003800000 */
[----:B------:R0:W5:Y:S02]  /*2540*/  LDG.E.LTC128B.U16 R152, desc[UR36][R8.64+0x2] ;  /* 0x0000022408987981 */ /* 0x000164000c1e1520 */
.L_x_37:
[----:B------:R-:W-:Y:S05]  /*2550*/  BSYNC B1 ;  /* 0x0000000000017941 */ /* 0x000fea0003800000 */
.L_x_36:
[----:B-----5:R-:W-:Y:S01]  /*2560*/  HADD2.F32 R12, -RZ, R152.H0_H0 ;  /* 0x20000098ff0c7230 */ /* 0x020fe20000004100 */
[----:B------:R-:W-:Y:S01]  /*2570*/  ISETP.GT.AND P0, PT, R3, 0x8, PT ;  /* 0x000000080300780c */ /* 0x000fe20003f04270 */
[----:B------:R-:W-:Y:S03]  /*2580*/  BSSY B1, `(.L_x_38) ;  /* 0x0000008000017945 */ /* 0x000fe60003800000 */
[----:B------:R-:W-:Y:S01]  /*2590*/  FMUL R12, R12, R155 ;  /* 0x0000009b0c0c7220 */ /* 0x000fe20000400000 */
[----:B------:R-:W-:-:S03]  /*25a0*/  ISETP.GT.AND P2, PT, R0, RZ, P0 ;  /* 0x000000ff0000720c */ /* 0x000fc60000744270 */
[----:B------:R-:W-:-:S05]  /*25b0*/  FFMA R12, R27, R154, R12 ;  /* 0x0000009a1b0c7223 */ /* 0x000fca000000000c */
[----:B------:R-:W-:-:S05]  /*25c0*/  F2FP.F16.F32.PACK_AB R12, RZ, R12 ;  /* 0x0000000cff0c723e */ /* 0x000fca00000000ff */
[----:B------:R3:W-:Y:S01]  /*25d0*/  @P1 STG.E.U16 desc[UR36][R10.64+0x2], R12 ;  /* 0x0000020c0a001986 */ /* 0x0007e2000c101524 */
[----:B------:R-:W-:Y:S05]  /*25e0*/  @!P2 BRA `(.L_x_39) ;  /* 0x000000000004a947 */ /* 0x000fea0003800000 */
[----:B------:R4:W5:Y:S02]  /*25f0*/  LDG.E.LTC128B.U16 R152, desc[UR36][R6.64+0x10] ;  /* 0x0000102406987981 */ /* 0x000964000c1e1520 */
.L_x_39:
[----:B------:R-:W-:Y:S05]  /*2600*/  BSYNC B1 ;  /* 0x0000000000017941 */ /* 0x000fea0003800000 */
.L_x_38:
[----:B---3-5:R-:W-:Y:S01]  /*2610*/  HADD2.F32 R12, -RZ, R152.H0_H0 ;  /* 0x20000098ff0c7230 */ /* 0x028fe20000004100 */
        /* <DEDUP_REMOVED lines=9> */
.L_x_41:
[----:B------:R-:W-:Y:S05]  /*26b0*/  BSYNC B1 ;  /* 0x0000000000017941 */ /* 0x000fea0003800000 */
.L_x_40:
[----:B-----5:R-:W-:Y:S01]  /*26c0*/  HADD2.F32 R12, -RZ, R152.H0_H0 ;  /* 0x20000098ff0c7230 */ /* 0x020fe20000004100 */
[----:B------:R-:W-:Y:S01]  /*26d0*/  ISETP.GT.AND P0, PT, R0, 0x8, P0 ;  /* 0x000000080000780c */ /* 0x000fe20000704270 */
[----:B------:R-:W-:Y:S03]  /*26e0*/  BSSY B1, `(.L_x_42) ;  /* 0x0000007000017945 */ /* 0x000fe60003800000 */
[----:B------:R-:W-:-:S04]  /*26f0*/  FMUL R12, R12, R155 ;  /* 0x0000009b0c0c7220 */ /* 0x000fc80000400000 */
[----:B------:R-:W-:-:S05]  /*2700*/  FFMA R12, R29, R154, R12 ;  /* 0x0000009a1d0c7223 */ /* 0x000fca000000000c */
[----:B------:R-:W-:-:S05]  /*2710*/  F2FP.F16.F32.PACK_AB R12, RZ, R12 ;  /* 0x0000000cff0c723e */ /* 0x000fca00000000ff */
[----:B------:R0:W-:Y:S01]  /*2720*/  @P3 STG.E.U16 desc[UR36][R4.64+0x12], R12 ;  /* 0x0000120c04003986 */ /* 0x0001e2000c101524 */
[----:B------:R-:W-:Y:S05]  /*2730*/  @!P0 BRA `(.L_x_43) ;  /* 0x0000000000048947 */ /* 0x000fea0003800000 */
[----:B------:R0:W5:Y:S02]  /*2740*/  LDG.E.LTC128B.U16 R152, desc[UR36][R8.64+0x10] ;  /* 0x0000102408987981 */ /* 0x000164000c1e1520 */
.L_x_43:
[----:B------:R-:W-:Y:S05]  /*2750*/  BSYNC B1 ;  /* 0x0000000000017941 */ /* 0x000fea0003800000 */
.L_x_42:
[----:B0----5:R-:W-:Y:S01]  /*2760*/  HADD2.F32 R12, -RZ, R152.H0_H0 ;  /* 0x20000098ff0c7230 */ /* 0x021fe20000004100 */
[----:B------:R-:W-:Y:S01]  /*2770*/  ISETP.GT.AND P1, PT, R0, 0x8, P1 ;  /* 0x000000080000780c */ /* 0x000fe20000f24270 */
[----:B------:R-:W-:Y:S03]  /*2780*/  BSSY B1, `(.L_x_44) ;  /* 0x0000007000017945 */ /* 0x000fe60003800000 */
[----:B---3--:R-:W-:-:S04]  /*2790*/  FMUL R13, R12, R155 ;  /* 0x0000009b0c0d7220 */ /* 0x008fc80000400000 */
[----:B------:R-:W-:-:S05]  /*27a0*/  FFMA R13, R30, R154, R13 ;  /* 0x0000009a1e0d7223 */ /* 0x000fca000000000d */
[----:B------:R-:W-:-:S05]  /*27b0*/  F2FP.F16.F32.PACK_AB R13, RZ, R13 ;  /* 0x0000000dff0d723e */ /* 0x000fca00000000ff */
[----:B------:R0:W-:Y:S01]  /*27c0*/  @P0 STG.E.U16 desc[UR36][R10.64+0x10], R13 ;  /* 0x0000100d0a000986 */ /* 0x0001e2000c101524 */
[----:B------:R-:W-:Y:S05]  /*27d0*/  @!P1 BRA `(.L_x_45) ;  /* 0x0000000000049947 */ /* 0x000fea0003800000 */
[----:B------:R3:W5:Y:S02]  /*27e0*/  LDG.E.LTC128B.U16 R152, desc[UR36][R8.64+0x12] ;  /* 0x0000122408987981 */ /* 0x000764000c1e1520 */
.L_x_45:
[----:B------:R-:W-:Y:S05]  /*27f0*/  BSYNC B1 ;  /* 0x0000000000017941 */ /* 0x000fea0003800000 */
.L_x_44:
        /* <DEDUP_REMOVED lines=10> */
.L_x_47:
[----:B------:R-:W-:Y:S05]  /*28a0*/  BSYNC B1 ;  /* 0x0000000000017941 */ /* 0x000fea0003800000 */
.L_x_46:
[----:B0----5:R-:W-:Y:S01]  /*28b0*/  HADD2.F32 R12, -RZ, R152.H0_H0 ;  /* 0x20000098ff0c7230 */ /* 0x021fe20000004100 */
        /* <DEDUP_REMOVED lines=9> */
.L_x_49:
[----:B------:R-:W-:Y:S05]  /*2950*/  BSYNC B1 ;  /* 0x0000000000017941 */ /* 0x000fea0003800000 */
.L_x_48:
        /* <DEDUP_REMOVED lines=9> */
.L_x_51:
[----:B------:R-:W-:Y:S05]  /*29f0*/  BSYNC B1 ;  /* 0x0000000000017941 */ /* 0x000fea0003800000 */
.L_x_50:
[----:B0----5:R-:W-:Y:S01]  /*2a00*/  HADD2.F32 R12, -RZ, R152.H0_H0 ;  /* 0x20000098ff0c7230 */ /* 0x021fe20000004100 */
        /* <DEDUP_REMOVED lines=8> */
.L_x_53:
[----:B------:R-:W-:Y:S05]  /*2a90*/  BSYNC B1 ;  /* 0x0000000000017941 */ /* 0x000fea0003800000 */
.L_x_52:
        /* <DEDUP_REMOVED lines=10> */
.L_x_55:
[----:B------:R-:W-:Y:S05]  /*2b40*/  BSYNC B1 ;  /* 0x0000000000017941 */ /* 0x000fea0003800000 */
.L_x_54:
        /* <DEDUP_REMOVED lines=10> */
.L_x_57:
[----:B------:R-:W-:Y:S05]  /*2bf0*/  BSYNC B1 ;  /* 0x0000000000017941 */ /* 0x000fea0003800000 */
.L_x_56:
        /* <DEDUP_REMOVED lines=9> */
.L_x_59:
[----:B------:R-:W-:Y:S05]  /*2c90*/  BSYNC B1 ;  /* 0x0000000000017941 */ /* 0x000fea0003800000 */
.L_x_58:
        /* <DEDUP_REMOVED lines=9> */
.L_x_61:
[----:B------:R-:W-:Y:S05]  /*2d30*/  BSYNC B1 ;  /* 0x0000000000017941 */ /* 0x000fea0003800000 */
.L_x_60:
        /* <DEDUP_REMOVED lines=10> */
.L_x_63:
[----:B------:R-:W-:Y:S05]  /*2de0*/  BSYNC B1 ;  /* 0x0000000000017941 */ /* 0x000fea0003800000 */
.L_x_62:
        /* <DEDUP_REMOVED lines=10> */
.L_x_65:
[----:B------:R-:W-:Y:S05]  /*2e90*/  BSYNC B1 ;  /* 0x0000000000017941 */ /* 0x000fea0003800000 */
.L_x_64:
        /* <DEDUP_REMOVED lines=9> */
.L_x_67:
[----:B------:R-:W-:Y:S05]  /*2f30*/  BSYNC B1 ;  /* 0x0000000000017941 */ /* 0x000fea0003800000 */
.L_x_66:
        /* <DEDUP_REMOVED lines=9> */
.L_x_69:
[----:B------:R-:W-:Y:S05]  /*2fd0*/  BSYNC B1 ;  /* 0x0000000000017941 */ /* 0x000fea0003800000 */
.L_x_68:
        /* <DEDUP_REMOVED lines=10> */
.L_x_71:
[----:B------:R-:W-:Y:S05]  /*3080*/  BSYNC B1 ;  /* 0x0000000000017941 */ /* 0x000fea0003800000 */
.L_x_70:
        /* <DEDUP_REMOVED lines=10> */
.L_x_73:
[----:B------:R-:W-:Y:S05]  /*3130*/  BSYNC B1 ;  /* 0x0000000000017941 */ /* 0x000fea0003800000 */
.L_x_72:
        /* <DEDUP_REMOVED lines=9> */
.L_x_75:
[----:B------:R-:W-:Y:S05]  /*31d0*/  BSYNC B1 ;  /* 0x0000000000017941 */ /* 0x000fea0003800000 */
.L_x_74:
        /* <DEDUP_REMOVED lines=9> */
.L_x_77:
[----:B------:R-:W-:Y:S05]  /*3270*/  BSYNC B1 ;  /* 0x0000000000017941 */ /* 0x000fea0003800000 */
.L_x_76:
        /* <DEDUP_REMOVED lines=10> */
.L_x_79:
[----:B------:R-:W-:Y:S05]  /*3320*/  BSYNC B1 ;  /* 0x0000000000017941 */ /* 0x000fea0003800000 */
.L_x_78:
        /* <DEDUP_REMOVED lines=10> */
.L_x_81:
[----:B------:R-:W-:Y:S05]  /*33d0*/  BSYNC B1 ;  /* 0x0000000000017941 */ /* 0x000fea0003800000 */
.L_x_80:
        /* <DEDUP_REMOVED lines=9> */
.L_x_83:
[----:B------:R-:W-:Y:S05]  /*3470*/  BSYNC B1 ;  /* 0x0000000000017941 */ /* 0x000fea0003800000 */
.L_x_82:
        /* <DEDUP_REMOVED lines=9> */
.L_x_85:
[----:B------:R-:W-:Y:S05]  /*3510*/  BSYNC B1 ;  /* 0x0000000000017941 */ /* 0x000fea0003800000 */
.L_x_84:
        /* <DEDUP_REMOVED lines=10> */
.L_x_87:
[----:B------:R-:W-:Y:S05]  /*35c0*/  BSYNC B1 ;  /* 0x0000000000017941 */ /* 0x000fea0003800000 */
.L_x_86:
        /* <DEDUP_REMOVED lines=10> */
.L_x_89:
[----:B------:R-:W-:Y:S05]  /*3670*/  BSYNC B1 ;  /* 0x0000000000017941 */ /* 0x000fea0003800000 */
.L_x_88:
        /* <DEDUP_REMOVED lines=9> */
.L_x_91:
[----:B------:R-:W-:Y:S05]  /*3710*/  BSYNC B1 ;  /* 0x0000000000017941 */ /* 0x000fea0003800000 */
.L_x_90:
        /* <DEDUP_REMOVED lines=9> */
.L_x_93:
[----:B------:R-:W-:Y:S05]  /*37b0*/  BSYNC B1 ;  /* 0x0000000000017941 */ /* 0x000fea0003800000 */
.L_x_92:
        /* <DEDUP_REMOVED lines=10> */
.L_x_95:
[----:B------:R-:W-:Y:S05]  /*3860*/  BSYNC B1 ;  /* 0x0000000000017941 */ /* 0x000fea0003800000 */
.L_x_94:
        /* <DEDUP_REMOVED lines=10> */
.L_x_97:
[----:B------:R-:W-:Y:S05]  /*3910*/  BSYNC B1 ;  /* 0x0000000000017941 */ /* 0x000fea0003800000 */
.L_x_96:
        /* <DEDUP_REMOVED lines=9> */
.L_x_99:
[----:B------:R-:W-:Y:S05]  /*39b0*/  BSYNC B1 ;  /* 0x0000000000017941 */ /* 0x000fea0003800000 */
.L_x_98:
        /* <DEDUP_REMOVED lines=9> */
.L_x_101:
[----:B------:R-:W-:Y:S05]  /*3a50*/  BSYNC B1 ;  /* 0x0000000000017941 */ /* 0x000fea0003800000 */
.L_x_100:
        /* <DEDUP_REMOVED lines=10> */
.L_x_103:
[----:B------:R-:W-:Y:S05]  /*3b00*/  BSYNC B1 ;  /* 0x0000000000017941 */ /* 0x000fea0003800000 */
.L_x_102:
        /* <DEDUP_REMOVED lines=10> */
.L_x_105:
[----:B------:R-:W-:Y:S05]  /*3bb0*/  BSYNC B1 ;  /* 0x0000000000017941 */ /* 0x000fea0003800000 */
.L_x_104:
        /* <DEDUP_REMOVED lines=9> */
.L_x_107:
[----:B------:R-:W-:Y:S05]  /*3c50*/  BSYNC B1 ;  /* 0x0000000000017941 */ /* 0x000fea0003800000 */
.L_x_106:
        /* <DEDUP_REMOVED lines=9> */
.L_x_109:
[----:B------:R-:W-:Y:S05]  /*3cf0*/  BSYNC B1 ;  /* 0x0000000000017941 */ /* 0x000fea0003800000 */
.L_x_108:
        /* <DEDUP_REMOVED lines=10> */
.L_x_111:
[----:B------:R-:W-:Y:S05]  /*3da0*/  BSYNC B1 ;  /* 0x0000000000017941 */ /* 0x000fea0003800000 */
.L_x_110:
        /* <DEDUP_REMOVED lines=10> */
.L_x_113:
[----:B------:R-:W-:Y:S05]  /*3e50*/  BSYNC B1 ;  /* 0x0000000000017941 */ /* 0x000fea0003800000 */
.L_x_112:
        /* <DEDUP_REMOVED lines=9> */
.L_x_115:
[----:B------:R-:W-:Y:S05]  /*3ef0*/  BSYNC B1 ;  /* 0x0000000000017941 */ /* 0x000fea0003800000 */
.L_x_114:
        /* <DEDUP_REMOVED lines=9> */
.L_x_117:
[----:B------:R-:W-:Y:S05]  /*3f90*/  BSYNC B1 ;  /* 0x0000000000017941 */ /* 0x000fea0003800000 */
.L_x_116:
        /* <DEDUP_REMOVED lines=10> */
.L_x_119:
[----:B------:R-:W-:Y:S05]  /*4040*/  BSYNC B1 ;  /* 0x0000000000017941 */ /* 0x000fea0003800000 */
.L_x_118:
        /* <DEDUP_REMOVED lines=10> */
.L_x_121:
[----:B------:R-:W-:Y:S05]  /*40f0*/  BSYNC B1 ;  /* 0x0000000000017941 */ /* 0x000fea0003800000 */
.L_x_120:
        /* <DEDUP_REMOVED lines=9> */
.L_x_123:
[----:B------:R-:W-:Y:S05]  /*4190*/  BSYNC B1 ;  /* 0x0000000000017941 */ /* 0x000fea0003800000 */
.L_x_122:
        /* <DEDUP_REMOVED lines=9> */
.L_x_125:
[----:B------:R-:W-:Y:S05]  /*4230*/  BSYNC B1 ;  /* 0x0000000000017941 */ /* 0x000fea0003800000 */
.L_x_124:
        /* <DEDUP_REMOVED lines=10> */
.L_x_127:
[----:B------:R-:W-:Y:S05]  /*42e0*/  BSYNC B1 ;  /* 0x0000000000017941 */ /* 0x000fea0003800000 */
.L_x_126:
        /* <DEDUP_REMOVED lines=10> */
.L_x_129:
[----:B------:R-:W-:Y:S05]  /*4390*/  BSYNC B1 ;  /* 0x0000000000017941 */ /* 0x000fea0003800000 */
.L_x_128:
        /* <DEDUP_REMOVED lines=9> */
.L_x_131:
[----:B------:R-:W-:Y:S05]  /*4430*/  BSYNC B1 ;  /* 0x0000000000017941 */ /* 0x000fea0003800000 */
.L_x_130:
        /* <DEDUP_REMOVED lines=9> */
.L_x_133:
[----:B------:R-:W-:Y:S05]  /*44d0*/  BSYNC B1 ;  /* 0x0000000000017941 */ /* 0x000fea0003800000 */
.L_x_132:
        /* <DEDUP_REMOVED lines=10> */
.L_x_135:
[----:B------:R-:W-:Y:S05]  /*4580*/  BSYNC B1 ;  /* 0x0000000000017941 */ /* 0x000fea0003800000 */
.L_x_134:
        /* <DEDUP_REMOVED lines=10> */
.L_x_137:
[----:B------:R-:W-:Y:S05]  /*4630*/  BSYNC B1 ;  /* 0x0000000000017941 */ /* 0x000fea0003800000 */
.L_x_136:
        /* <DEDUP_REMOVED lines=9> */
.L_x_139:
[----:B------:R-:W-:Y:S05]  /*46d0*/  BSYNC B1 ;  /* 0x0000000000017941 */ /* 0x000fea0003800000 */
.L_x_138:
        /* <DEDUP_REMOVED lines=9> */
.L_x_141:
[----:B------:R-:W-:Y:S05]  /*4770*/  BSYNC B1 ;  /* 0x0000000000017941 */ /* 0x000fea0003800000 */
.L_x_140:
        /* <DEDUP_REMOVED lines=10> */
.L_x_143:
[----:B------:R-:W-:Y:S05]  /*4820*/  BSYNC B1 ;  /* 0x0000000000017941 */ /* 0x000fea0003800000 */
.L_x_142:
        /* <DEDUP_REMOVED lines=10> */
.L_x_145:
[----:B------:R-:W-:Y:S05]  /*48d0*/  BSYNC B1 ;  /* 0x0000000000017941 */ /* 0x000fea0003800000 */
.L_x_144:
        /* <DEDUP_REMOVED lines=9> */
.L_x_147:
[----:B------:R-:W-:Y:S05]  /*4970*/  BSYNC B1 ;  /* 0x0000000000017941 */ /* 0x000fea0003800000 */
.L_x_146:
        /* <DEDUP_REMOVED lines=9> */
.L_x_149:
[----:B------:R-:W-:Y:S05]  /*4a10*/  BSYNC B1 ;  /* 0x0000000000017941 */ /* 0x000fea0003800000 */
.L_x_148:
        /* <DEDUP_REMOVED lines=10> */
.L_x_151:
[----:B------:R-:W-:Y:S05]  /*4ac0*/  BSYNC B1 ;  /* 0x0000000000017941 */ /* 0x000fea0003800000 */
.L_x_150:
        /* <DEDUP_REMOVED lines=10> */
.L_x_153:
[----:B------:R-:W-:Y:S05]  /*4b70*/  BSYNC B1 ;  /* 0x0000000000017941 */ /* 0x000fea0003800000 */
.L_x_152:
        /* <DEDUP_REMOVED lines=9> */
.L_x_155:
[----:B------:R-:W-:Y:S05]  /*4c10*/  BSYNC B1 ;  /* 0x0000000000017941 */ /* 0x000fea0003800000 */
.L_x_154:
        /* <DEDUP_REMOVED lines=9> */
.L_x_157:
[----:B------:R-:W-:Y:S05]  /*4cb0*/  BSYNC B1 ;  /* 0x0000000000017941 */ /* 0x000fea0003800000 */
.L_x_156:
        /* <DEDUP_REMOVED lines=10> */
.L_x_159:
[----:B------:R-:W-:Y:S05]  /*4d60*/  BSYNC B1 ;  /* 0x0000000000017941 */ /* 0x000fea0003800000 */
.L_x_158:
        /* <DEDUP_REMOVED lines=10> */
.L_x_161:
[----:B------:R-:W-:Y:S05]  /*4e10*/  BSYNC B1 ;  /* 0x0000000000017941 */ /* 0x000fea0003800000 */
.L_x_160:
        /* <DEDUP_REMOVED lines=9> */
.L_x_163:
[----:B------:R-:W-:Y:S05]  /*4eb0*/  BSYNC B1 ;  /* 0x0000000000017941 */ /* 0x000fea0003800000 */
.L_x_162:
        /* <DEDUP_REMOVED lines=9> */
.L_x_165:
[----:B------:R-:W-:Y:S05]  /*4f50*/  BSYNC B1 ;  /* 0x0000000000017941 */ /* 0x000fea0003800000 */
.L_x_164:
        /* <DEDUP_REMOVED lines=10> */
.L_x_167:
[----:B------:R-:W-:Y:S05]  /*5000*/  BSYNC B1 ;  /* 0x0000000000017941 */ /* 0x000fea0003800000 */
.L_x_166:
        /* <DEDUP_REMOVED lines=10> */
.L_x_169:
[----:B------:R-:W-:Y:S05]  /*50b0*/  BSYNC B1 ;  /* 0x0000000000017941 */ /* 0x000fea0003800000 */
.L_x_168:
        /* <DEDUP_REMOVED lines=9> */
.L_x_171:
[----:B------:R-:W-:Y:S05]  /*5150*/  BSYNC B1 ;  /* 0x0000000000017941 */ /* 0x000fea0003800000 */
.L_x_170:
        /* <DEDUP_REMOVED lines=9> */
.L_x_173:
[----:B------:R-:W-:Y:S05]  /*51f0*/  BSYNC B1 ;  /* 0x0000000000017941 */ /* 0x000fea0003800000 */
.L_x_172:
        /* <DEDUP_REMOVED lines=10> */
.L_x_175:
[----:B------:R-:W-:Y:S05]  /*52a0*/  BSYNC B1 ;  /* 0x0000000000017941 */ /* 0x000fea0003800000 */
.L_x_174:
        /* <DEDUP_REMOVED lines=10> */
.L_x_177:
[----:B------:R-:W-:Y:S05]  /*5350*/  BSYNC B1 ;  /* 0x0000000000017941 */ /* 0x000fea0003800000 */
.L_x_176:
        /* <DEDUP_REMOVED lines=9> */
.L_x_179:
[----:B------:R-:W-:Y:S05]  /*53f0*/  BSYNC B1 ;  /* 0x0000000000017941 */ /* 0x000fea0003800000 */
.L_x_178:
        /* <DEDUP_REMOVED lines=9> */
.L_x_181:
[----:B------:R-:W-:Y:S05]  /*5490*/  BSYNC B1 ;  /* 0x0000000000017941 */ /* 0x000fea0003800000 */
.L_x_180:
        /* <DEDUP_REMOVED lines=10> */
.L_x_183:
[----:B------:R-:W-:Y:S05]  /*5540*/  BSYNC B1 ;  /* 0x0000000000017941 */ /* 0x000fea0003800000 */
.L_x_182:
        /* <DEDUP_REMOVED lines=10> */
.L_x_185:
[----:B------:R-:W-:Y:S05]  /*55f0*/  BSYNC B1 ;  /* 0x0000000000017941 */ /* 0x000fea0003800000 */
.L_x_184:
        /* <DEDUP_REMOVED lines=9> */
.L_x_187:
[----:B------:R-:W-:Y:S05]  /*5690*/  BSYNC B1 ;  /* 0x0000000000017941 */ /* 0x000fea0003800000 */
.L_x_186:
        /* <DEDUP_REMOVED lines=9> */
.L_x_189:
[----:B------:R-:W-:Y:S05]  /*5730*/  BSYNC B1 ;  /* 0x0000000000017941 */ /* 0x000fea0003800000 */
.L_x_188:
        /* <DEDUP_REMOVED lines=10> */
.L_x_191:
[----:B------:R-:W-:Y:S05]  /*57e0*/  BSYNC B1 ;  /* 0x0000000000017941 */ /* 0x000fea0003800000 */
.L_x_190:
        /* <DEDUP_REMOVED lines=10> */
.L_x_193:
[----:B------:R-:W-:Y:S05]  /*5890*/  BSYNC B1 ;  /* 0x0000000000017941 */ /* 0x000fea0003800000 */
.L_x_192:
        /* <DEDUP_REMOVED lines=9> */
.L_x_195:
[----:B------:R-:W-:Y:S05]  /*5930*/  BSYNC B1 ;  /* 0x0000000000017941 */ /* 0x000fea0003800000 */
.L_x_194:
        /* <DEDUP_REMOVED lines=9> */
.L_x_197:
[----:B------:R-:W-:Y:S05]  /*59d0*/  BSYNC B1 ;  /* 0x0000000000017941 */ /* 0x000fea0003800000 */
.L_x_196:
        /* <DEDUP_REMOVED lines=10> */
.L_x_199:
[----:B------:R-:W-:Y:S05]  /*5a80*/  BSYNC B1 ;  /* 0x0000000000017941 */ /* 0x000fea0003800000 */
.L_x_198:
        /* <DEDUP_REMOVED lines=10> */
.L_x_201:
[----:B------:R-:W-:Y:S05]  /*5b30*/  BSYNC B1 ;  /* 0x0000000000017941 */ /* 0x000fea0003800000 */
.L_x_200:
        /* <DEDUP_REMOVED lines=9> */
.L_x_203:
[----:B------:R-:W-:Y:S05]  /*5bd0*/  BSYNC B1 ;  /* 0x0000000000017941 */ /* 0x000fea0003800000 */
.L_x_202:
        /* <DEDUP_REMOVED lines=9> */
.L_x_205:
[----:B------:R-:W-:Y:S05]  /*5c70*/  BSYNC B1 ;  /* 0x0000000000017941 */ /* 0x000fea0003800000 */
.L_x_204:
        /* <DEDUP_REMOVED lines=10> */
.L_x_207:
[----:B------:R-:W-:Y:S05]  /*5d20*/  BSYNC B1 ;  /* 0x0000000000017941 */ /* 0x000fea0003800000 */
.L_x_206:
        /* <DEDUP_REMOVED lines=10> */
.L_x_209:
[----:B------:R-:W-:Y:S05]  /*5dd0*/  BSYNC B1 ;  /* 0x0000000000017941 */ /* 0x000fea0003800000 */
.L_x_208:
        /* <DEDUP_REMOVED lines=9> */
.L_x_211:
[----:B------:R-:W-:Y:S05]  /*5e70*/  BSYNC B1 ;  /* 0x0000000000017941 */ /* 0x000fea0003800000 */
.L_x_210:
        /* <DEDUP_REMOVED lines=9> */
.L_x_213:
[----:B------:R-:W-:Y:S05]  /*5f10*/  BSYNC B1 ;  /* 0x0000000000017941 */ /* 0x000fea0003800000 */
.L_x_212:
        /* <DEDUP_REMOVED lines=10> */
.L_x_215:
[----:B------:R-:W-:Y:S05]  /*5fc0*/  BSYNC B1 ;  /* 0x0000000000017941 */ /* 0x000fea0003800000 */
.L_x_214:
        /* <DEDUP_REMOVED lines=10> */
.L_x_217:
[----:B------:R-:W-:Y:S05]  /*6070*/  BSYNC B1 ;  /* 0x0000000000017941 */ /* 0x000fea0003800000 */
.L_x_216:
        /* <DEDUP_REMOVED lines=9> */
.L_x_219:
[----:B------:R-:W-:Y:S05]  /*6110*/  BSYNC B1 ;  /* 0x0000000000017941 */ /* 0x000fea0003800000 */
.L_x_218:
        /* <DEDUP_REMOVED lines=9> */
.L_x_221:
[----:B------:R-:W-:Y:S05]  /*61b0*/  BSYNC B1 ;  /* 0x0000000000017941 */ /* 0x000fea0003800000 */
.L_x_220:
        /* <DEDUP_REMOVED lines=10> */
.L_x_223:
[----:B------:R-:W-:Y:S05]  /*6260*/  BSYNC B1 ;  /* 0x0000000000017941 */ /* 0x000fea0003800000 */
.L_x_222:
        /* <DEDUP_REMOVED lines=10> */
.L_x_225:
[----:B------:R-:W-:Y:S05]  /*6310*/  BSYNC B1 ;  /* 0x0000000000017941 */ /* 0x000fea0003800000 */
.L_x_224:
        /* <DEDUP_REMOVED lines=9> */
.L_x_227:
[----:B------:R-:W-:Y:S05]  /*63b0*/  BSYNC B1 ;  /* 0x0000000000017941 */ /* 0x000fea0003800000 */
.L_x_226:
        /* <DEDUP_REMOVED lines=9> */
.L_x_229:
[----:B------:R-:W-:Y:S05]  /*6450*/  BSYNC B1 ;  /* 0x0000000000017941 */ /* 0x000fea0003800000 */
.L_x_228:
        /* <DEDUP_REMOVED lines=10> */
.L_x_231:
[----:B------:R-:W-:Y:S05]  /*6500*/  BSYNC B1 ;  /* 0x0000000000017941 */ /* 0x000fea0003800000 */
.L_x_230:
        /* <DEDUP_REMOVED lines=10> */
.L_x_233:
[----:B------:R-:W-:Y:S05]  /*65b0*/  BSYNC B1 ;  /* 0x0000000000017941 */ /* 0x000fea0003800000 */
.L_x_232:
        /* <DEDUP_REMOVED lines=9> */
.L_x_235:
[----:B------:R-:W-:Y:S05]  /*6650*/  BSYNC B1 ;  /* 0x0000000000017941 */ /* 0x000fea0003800000 */
.L_x_234:
        /* <DEDUP_REMOVED lines=9> */
.L_x_237:
[----:B------:R-:W-:Y:S05]  /*66f0*/  BSYNC B1 ;  /* 0x0000000000017941 */ /* 0x000fea0003800000 */
.L_x_236:
        /* <DEDUP_REMOVED lines=10> */
.L_x_239:
[----:B------:R-:W-:Y:S05]  /*67a0*/  BSYNC B1 ;  /* 0x0000000000017941 */ /* 0x000fea0003800000 */
.L_x_238:
        /* <DEDUP_REMOVED lines=10> */
.L_x_241:
[----:B------:R-:W-:Y:S05]  /*6850*/  BSYNC B1 ;  /* 0x0000000000017941 */ /* 0x000fea0003800000 */
.L_x_240:
        /* <DEDUP_REMOVED lines=9> */
.L_x_243:
[----:B------:R-:W-:Y:S05]  /*68f0*/  BSYNC B1 ;  /* 0x0000000000017941 */ /* 0x000fea0003800000 */
.L_x_242:
        /* <DEDUP_REMOVED lines=9> */
.L_x_245:
[----:B------:R-:W-:Y:S05]  /*6990*/  BSYNC B1 ;  /* 0x0000000000017941 */ /* 0x000fea0003800000 */
.L_x_244:
        /* <DEDUP_REMOVED lines=10> */
.L_x_247:
[----:B------:R-:W-:Y:S05]  /*6a40*/  BSYNC B1 ;  /* 0x0000000000017941 */ /* 0x000fea0003800000 */
.L_x_246:
        /* <DEDUP_REMOVED lines=10> */
.L_x_249:
[----:B------:R-:W-:Y:S05]  /*6af0*/  BSYNC B1 ;  /* 0x0000000000017941 */ /* 0x000fea0003800000 */
.L_x_248:
        /* <DEDUP_REMOVED lines=9> */
.L_x_251:
[----:B------:R-:W-:Y:S05]  /*6b90*/  BSYNC B1 ;  /* 0x0000000000017941 */ /* 0x000fea0003800000 */
.L_x_250:
        /* <DEDUP_REMOVED lines=9> */
.L_x_253:
[----:B------:R-:W-:Y:S05]  /*6c30*/  BSYNC B1 ;  /* 0x0000000000017941 */ /* 0x000fea0003800000 */
.L_x_252:
        /* <DEDUP_REMOVED lines=10> */
.L_x_255:
[----:B------:R-:W-:Y:S05]  /*6ce0*/  BSYNC B1 ;  /* 0x0000000000017941 */ /* 0x000fea0003800000 */
.L_x_254:
        /* <DEDUP_REMOVED lines=10> */
.L_x_257:
[----:B------:R-:W-:Y:S05]  /*6d90*/  BSYNC B1 ;  /* 0x0000000000017941 */ /* 0x000fea0003800000 */
.L_x_256:
        /* <DEDUP_REMOVED lines=9> */
.L_x_259:
[----:B------:R-:W-:Y:S05]  /*6e30*/  BSYNC B1 ;  /* 0x0000000000017941 */ /* 0x000fea0003800000 */
.L_x_258:
        /* <DEDUP_REMOVED lines=9> */
.L_x_261:
[----:B------:R-:W-:Y:S05]  /*6ed0*/  BSYNC B1 ;  /* 0x0000000000017941 */ /* 0x000fea0003800000 */
.L_x_260:
        /* <DEDUP_REMOVED lines=10> */
.L_x_263:
[----:B------:R-:W-:Y:S05]  /*6f80*/  BSYNC B1 ;  /* 0x0000000000017941 */ /* 0x000fea0003800000 */
.L_x_262:
        /* <DEDUP_REMOVED lines=10> */
.L_x_265:
[----:B------:R-:W-:Y:S05]  /*7030*/  BSYNC B1 ;  /* 0x0000000000017941 */ /* 0x000fea0003800000 */
.L_x_264:
        /* <DEDUP_REMOVED lines=9> */
.L_x_267:
[----:B------:R-:W-:Y:S05]  /*70d0*/  BSYNC B1 ;  /* 0x0000000000017941 */ /* 0x000fea0003800000 */
.L_x_266:
        /* <DEDUP_REMOVED lines=9> */
.L_x_269:
[----:B------:R-:W-:Y:S05]  /*7170*/  BSYNC B1 ;  /* 0x0000000000017941 */ /* 0x000fea0003800000 */
.L_x_268:
        /* <DEDUP_REMOVED lines=10> */
.L_x_271:
[----:B------:R-:W-:Y:S05]  /*7220*/  BSYNC B1 ;  /* 0x0000000000017941 */ /* 0x000fea0003800000 */
.L_x_270:
        /* <DEDUP_REMOVED lines=10> */
.L_x_273:
[----:B------:R-:W-:Y:S05]  /*72d0*/  BSYNC B1 ;  /* 0x0000000000017941 */ /* 0x000fea0003800000 */
.L_x_272:
        /* <DEDUP_REMOVED lines=9> */
.L_x_275:
[----:B------:R-:W-:Y:S05]  /*7370*/  BSYNC B1 ;  /* 0x0000000000017941 */ /* 0x000fea0003800000 */
.L_x_274:
        /* <DEDUP_REMOVED lines=9> */
.L_x_277:
[----:B------:R-:W-:Y:S05]  /*7410*/  BSYNC B1 ;  /* 0x0000000000017941 */ /* 0x000fea0003800000 */
.L_x_276:
        /* <DEDUP_REMOVED lines=10> */
.L_x_279:
[----:B------:R-:W-:Y:S05]  /*74c0*/  BSYNC B1 ;  /* 0x0000000000017941 */ /* 0x000fea0003800000 */
.L_x_278:
        /* <DEDUP_REMOVED lines=10> */
.L_x_281:
[----:B------:R-:W-:Y:S05]  /*7570*/  BSYNC B1 ;  /* 0x0000000000017941 */ /* 0x000fea0003800000 */
.L_x_280:
[----:B01--45:R-:W-:Y:S01]  /*7580*/  HADD2.F32 R6, -RZ, R152.H0_H0 ;  /* 0x20000098ff067230 */ /* 0x033fe20000004100 */
        /* <DEDUP_REMOVED lines=8> */
.L_x_283:
[----:B------:R-:W-:Y:S05]  /*7610*/  BSYNC B1 ;  /* 0x0000000000017941 */ /* 0x000fea0003800000 */
.L_x_282:
[----:B0-2--5:R-:W-:Y:S01]  /*7620*/  HADD2.F32 R4, -RZ, R152.H0_H0 ;  /* 0x20000098ff047230 */ /* 0x025fe20000004100 */
[----:B------:R-:W-:Y:S01]  /*7630*/  ISETP.GT.AND P1, PT, R0, 0x8, P1 ;  /* 0x000000080000780c */ /* 0x000fe20000f24270 */
[----:B------:R-:W-:Y:S01]  /*7640*/  @P0 IMAD.MOV.U32 R5, RZ, RZ, R11 ;  /* 0x000000ffff050224 */ /* 0x000fe200078e000b */
[----:B------:R-:W-:Y:S02]  /*7650*/  BSSY B1, `(.L_x_284) ;  /* 0x0000008000017945 */ /* 0x000fe40003800000 */
[----:B------:R-:W-:Y:S01]  /*7660*/  FMUL R3, R4, R155 ;  /* 0x0000009b04037220 */ /* 0x000fe20000400000 */
[----:B------:R-:W-:-:S03]  /*7670*/  @P0 IMAD.MOV.U32 R4, RZ, RZ, R10 ;  /* 0x000000ffff040224 */ /* 0x000fc600078e000a */
[----:B------:R-:W-:-:S05]  /*7680*/  FFMA R3, R150, R154, R3 ;  /* 0x0000009a96037223 */ /* 0x000fca0000000003 */
[----:B------:R-:W-:-:S05]  /*7690*/  F2FP.F16.F32.PACK_AB R3, RZ, R3 ;  /* 0x00000003ff03723e */ /* 0x000fca00000000ff */
[----:B------:R0:W-:Y:S01]  /*76a0*/  @P0 STG.E.U16 desc[UR36][R4.64+0x1f0], R3 ;  /* 0x0001f00304000986 */ /* 0x0001e2000c101524 */
[----:B------:R-:W-:Y:S05]  /*76b0*/  @!P1 BRA `(.L_x_285) ;  /* 0x0000000000049947 */ /* 0x000fea0003800000 */
[----:B------:R2:W5:Y:S02]  /*76c0*/  LDG.E.LTC128B.U16 R152, desc[UR36][R8.64+0x1f2] ;  /* 0x0001f22408987981 */ /* 0x000564000c1e1520 */
.L_x_285:
[----:B------:R-:W-:Y:S05]  /*76d0*/  BSYNC B1 ;  /* 0x0000000000017941 */ /* 0x000fea0003800000 */
.L_x_284:
[----:B------:R-:W-:Y:S05]  /*76e0*/  @!P1 BRA `(.L_x_286) ;  /* 0x0000002400309947 */ /* 0x000fea0003800000 */
[----:B-----5:R-:W-:-:S05]  /*76f0*/  HADD2.F32 R152, -RZ, R152.H0_H0 ;  /* 0x20000098ff987230 */ /* 0x020fca0000004100 */
[----:B------:R-:W-:-:S04]  /*7700*/  FMUL R152, R152, R155 ;  /* 0x0000009b98987220 */ /* 0x000fc80000400000 */
[----:B------:R-:W-:-:S05]  /*7710*/  FFMA R152, R151, R154, R152 ;  /* 0x0000009a97987223 */ /* 0x000fca0000000098 */
[----:B------:R-:W-:-:S05]  /*7720*/  F2FP.F16.F32.PACK_AB R152, RZ, R152 ;  /* 0x00000098ff98723e */ /* 0x000fca00000000ff */
[----:B------:R4:W-:Y:S01]  /*7730*/  STG.E.U16 desc[UR36][R10.64+0x1f2], R152 ;  /* 0x0001f2980a007986 */ /* 0x0009e2000c101524 */
[----:B------:R-:W-:Y:S05]  /*7740*/  BRA `(.L_x_286) ;  /* 0x0000002400187947 */ /* 0x000fea0003800000 */
.L_x_33:
[----:B------:R-:W-:Y:S01]  /*7750*/  ISETP.GT.AND P2, PT, R3, 0x1, PT ;  /* 0x000000010300780c */ /* 0x000fe20003f44270 */
[----:B------:R-:W-:Y:S01]  /*7760*/  ULDC.64 UR4, c[0x0][0x5c0] ;  /* 0x0001700000047ab9 */ /* 0x000fe20000000a00 */
[-C--:B------:R-:W-:Y:S01]  /*7770*/  FMUL R24, R24, R154.reuse ;  /* 0x0000009a18187220 */ /* 0x080fe20000400000 */
[-C--:B------:R-:W-:Y:S01]  /*7780*/  FMUL R25, R25, R154.reuse ;  /* 0x0000009a19197220 */ /* 0x080fe20000400000 */
[----:B------:R-:W-:Y:S01]  /*7790*/  ISETP.GT.AND P1, PT, R0, RZ, P2 ;  /* 0x000000ff0000720c */ /* 0x000fe20001724270 */
[-C--:B------:R-:W-:Y:S01]  /*77a0*/  FMUL R26, R26, R154.reuse ;  /* 0x0000009a1a1a7220 */ /* 0x080fe20000400000 */
[----:B------:R-:W-:Y:S01]  /*77b0*/  LEA R4, P4, R160, UR4, 0x1 ;  /* 0x00000004a0047c11 */ /* 0x000fe2000f8808ff */
[----:B------:R-:W-:Y:S01]  /*77c0*/  FMUL R27, R27, R154 ;  /* 0x0000009a1b1b7220 */ /* 0x000fe20000400000 */
[----:B------:R-:W-:Y:S01]  /*77d0*/  F2FP.F16.F32.PACK_AB R24, RZ, R24 ;  /* 0x00000018ff18723e */ /* 0x000fe200000000ff */
[-C--:B------:R-:W-:Y:S01]  /*77e0*/  FMUL R28, R28, R154.reuse ;  /* 0x0000009a1c1c7220 */ /* 0x080fe20000400000 */
[----:B------:R-:W-:Y:S01]  /*77f0*/  LEA.HI.X R5, R160, UR5, R171, 0x1, P4 ;  /* 0x00000005a0057c11 */ /* 0x000fe2000a0f0cab */
[-C--:B------:R-:W-:Y:S01]  /*7800*/  FMUL R29, R29, R154.reuse ;  /* 0x0000009a1d1d7220 */ /* 0x080fe20000400000 */
[----:B------:R-:W-:Y:S01]  /*7810*/  F2FP.F16.F32.PACK_AB R25, RZ, R25 ;  /* 0x00000019ff19723e */ /* 0x000fe200000000ff */
[-C--:B------:R-:W-:Y:S01]  /*7820*/  FMUL R30, R30, R154.reuse ;  /* 0x0000009a1e1e7220 */ /* 0x080fe20000400000 */
[----:B------:R-:W-:Y:S01]  /*7830*/  ISETP.GT.AND P2, PT, R0, 0x8, P2 ;  /* 0x000000080000780c */ /* 0x000fe20001744270 */
[----:B------:R-:W-:Y:S01]  /*7840*/  @P3 STG.E.U16 desc[UR36][R4.64], R24 ;  /* 0x0000001804003986 */ /* 0x000fe2000c101524 */
[C---:B------:R-:W-:Y:S01]  /*7850*/  SHF.L.U64.HI R11, R10.reuse, 0x4, R11 ;  /* 0x000000040a0b7819 */ /* 0x040fe2000001020b */
[----:B------:R-:W-:Y:S01]  /*7860*/  FMUL R31, R31, R154 ;  /* 0x0000009a1f1f7220 */ /* 0x000fe20000400000 */
[----:B------:R-:W-:Y:S01]  /*7870*/  LEA R6, P3, R10, R4, 0x4 ;  /* 0x000000040a067211 */ /* 0x000fe200078620ff */
[----:B------:R-:W-:Y:S01]  /*7880*/  @P1 STG.E.U16 desc[UR36][R4.64+0x2], R25 ;  /* 0x0000021904001986 */ /* 0x000fe2000c101524 */
[----:B------:R-:W-:Y:S01]  /*7890*/  ISETP.GT.AND P1, PT, R0, 0x8, P0 ;  /* 0x000000080000780c */ /* 0x000fe20000724270 */
[----:B------:R-:W-:Y:S01]  /*78a0*/  FMUL R32, R32, R154 ;  /* 0x0000009a20207220 */ /* 0x000fe20000400000 */
[----:B------:R-:W-:Y:S01]  /*78b0*/  F2FP.F16.F32.PACK_AB R26, RZ, R26 ;  /* 0x0000001aff1a723e */ /* 0x000fe200000000ff */
[----:B------:R-:W-:Y:S01]  /*78c0*/  IMAD.X R7, R11, 0x1, R5, P3 ;  /* 0x000000010b077824 */ /* 0x000fe200018e0605 */
[----:B------:R-:W-:Y:S01]  /*78d0*/  F2FP.F16.F32.PACK_AB R27, RZ, R27 ;  /* 0x0000001bff1b723e */ /* 0x000fe200000000ff */
[-C--:B------:R-:W-:Y:S01]  /*78e0*/  FMUL R33, R33, R154.reuse ;  /* 0x0000009a21217220 */ /* 0x080fe20000400000 */
[----:B------:R-:W-:Y:S01]  /*78f0*/  ISETP.GT.AND P0, PT, R3, 0x8, PT ;  /* 0x000000080300780c */ /* 0x000fe20003f04270 */
[----:B------:R-:W-:Y:S01]  /*7900*/  FMUL R34, R34, R154 ;  /* 0x0000009a22227220 */ /* 0x000fe20000400000 */
[----:B------:R-:W-:Y:S01]  /*7910*/  F2FP.F16.F32.PACK_AB R28, RZ, R28 ;  /* 0x0000001cff1c723e */ /* 0x000fe200000000ff */
[-C--:B------:R-:W-:Y:S01]  /*7920*/  FMUL R35, R35, R154.reuse ;  /* 0x0000009a23237220 */ /* 0x080fe20000400000 */
[----:B------:R-:W-:Y:S01]  /*7930*/  ISETP.GT.AND P4, PT, R0, RZ, P0 ;  /* 0x000000ff0000720c */ /* 0x000fe20000784270 */
[-C--:B------:R-:W-:Y:S01]  /*7940*/  FMUL R36, R36, R154.reuse ;  /* 0x0000009a24247220 */ /* 0x080fe20000400000 */
[----:B------:R-:W-:Y:S01]  /*7950*/  F2FP.F16.F32.PACK_AB R29, RZ, R29 ;  /* 0x0000001dff1d723e */ /* 0x000fe200000000ff */
[----:B------:R-:W-:Y:S01]  /*7960*/  @P1 STG.E.U16 desc[UR36][R6.64], R26 ;  /* 0x0000001a06001986 */ /* 0x000fe2000c101524 */
[----:B------:R-:W-:Y:S01]  /*7970*/  ISETP.GT.AND P1, PT, R0, 0x8, P0 ;  /* 0x000000080000780c */ /* 0x000fe20000724270 */
[----:B------:R-:W-:Y:S01]  /*7980*/  FMUL R37, R37, R154 ;  /* 0x0000009a25257220 */ /* 0x000fe20000400000 */
[----:B------:R-:W-:Y:S01]  /*7990*/  F2FP.F16.F32.PACK_AB R30, RZ, R30 ;  /* 0x0000001eff1e723e */ /* 0x000fe200000000ff */
[----:B------:R-:W-:Y:S01]  /*79a0*/  @P2 STG.E.U16 desc[UR36][R6.64+0x2], R27 ;  /* 0x0000021b06002986 */ /* 0x000fe2000c101524 */
[----:B------:R-:W-:Y:S01]  /*79b0*/  ISETP.GT.AND P2, PT, R3, 0x9, PT ;  /* 0x000000090300780c */ /* 0x000fe20003f44270 */
[-C--:B------:R-:W-:Y:S01]  /*79c0*/  FMUL R38, R38, R154.reuse ;  /* 0x0000009a26267220 */ /* 0x080fe20000400000 */
[----:B------:R-:W-:Y:S01]  /*79d0*/  F2FP.F16.F32.PACK_AB R31, RZ, R31 ;  /* 0x0000001fff1f723e */ /* 0x000fe200000000ff */
[-C--:B------:R-:W-:Y:S01]  /*79e0*/  FMUL R39, R39, R154.reuse ;  /* 0x0000009a27277220 */ /* 0x080fe20000400000 */
[C---:B------:R-:W-:Y:S01]  /*79f0*/  ISETP.GT.AND P3, PT, R0.reuse, RZ, P2 ;  /* 0x000000ff0000720c */ /* 0x040fe20001764270 */
[----:B------:R-:W-:Y:S01]  /*7a00*/  @P4 STG.E.U16 desc[UR36][R4.64+0x10], R28 ;  /* 0x0000101c04004986 */ /* 0x000fe2000c101524 */
[----:B------:R-:W-:Y:S01]  /*7a10*/  ISETP.GT.AND P2, PT, R0, 0x8, P2 ;  /* 0x000000080000780c */ /* 0x000fe20001744270 */
        /* <DEDUP_REMOVED lines=8> */
[----:B------:R-:W-:Y:S01]  /*7aa0*/  FMUL R44, R44, R154 ;  /* 0x0000009a2c2c7220 */ /* 0x000fe20000400000 */
[----:B------:R-:W-:Y:S01]  /*7ab0*/  F2FP.F16.F32.PACK_AB R34, RZ, R34 ;  /* 0x00000022ff22723e */ /* 0x000fe200000000ff */
[----:B------:R-:W-:Y:S01]  /*7ac0*/  @P3 STG.E.U16 desc[UR36][R4.64+0x12], R29 ;  /* 0x0000121d04003986 */ /* 0x000fe2000c101524 */
[----:B------:R-:W-:Y:S01]  /*7ad0*/  ISETP.GT.AND P3, PT, R3, 0x11, PT ;  /* 0x000000110300780c */ /* 0x000fe20003f64270 */
[-C--:B------:R-:W-:Y:S01]  /*7ae0*/  FMUL R45, R45, R154.reuse ;  /* 0x0000009a2d2d7220 */ /* 0x080fe20000400000 */
[----:B------:R-:W-:Y:S01]  /*7af0*/  F2FP.F16.F32.PACK_AB R35, RZ, R35 ;  /* 0x00000023ff23723e */ /* 0x000fe200000000ff */
[----:B------:R-:W-:Y:S01]  /*7b00*/  @P1 STG.E.U16 desc[UR36][R6.64+0x10], R30 ;  /* 0x0000101e06001986 */ /* 0x000fe2000c101524 */
[----:B------:R-:W-:Y:S01]  /*7b10*/  ISETP.GT.AND P1, PT, R0, 0x8, P0 ;  /* 0x000000080000780c */ /* 0x000fe20000724270 */
[-C--:B------:R-:W-:Y:S01]  /*7b20*/  FMUL R46, R46, R154.reuse ;  /* 0x0000009a2e2e7220 */ /* 0x080fe20000400000 */
[----:B------:R-:W-:Y:S01]  /*7b30*/  ISETP.GT.AND P0, PT, R3, 0x18, PT ;  /* 0x000000180300780c */ /* 0x000fe20003f04270 */
[----:B------:R-:W-:Y:S01]  /*7b40*/  @P2 STG.E.U16 desc[UR36][R6.64+0x12], R31 ;  /* 0x0000121f06002986 */ /* 0x000fe2000c101524 */
[C---:B------:R-:W-:Y:S01]  /*7b50*/  ISETP.GT.AND P2, PT, R0.reuse, RZ, P3 ;  /* 0x000000ff0000720c */ /* 0x040fe20001f44270 */
[-C--:B------:R-:W-:Y:S01]  /*7b60*/  FMUL R47, R47, R154.reuse ;  /* 0x0000009a2f2f7220 */ /* 0x080fe20000400000 */
[C---:B------:R-:W-:Y:S01]  /*7b70*/  ISETP.GT.AND P3, PT, R0.reuse, 0x8, P3 ;  /* 0x000000080000780c */ /* 0x040fe20001f64270 */
[----:B------:R-:W-:Y:S01]  /*7b80*/  @P4 STG.E.U16 desc[UR36][R4.64+0x20], R32 ;  /* 0x0000202004004986 */ /* 0x000fe2000c101524 */
[----:B------:R-:W-:Y:S01]  /*7b90*/  ISETP.GT.AND P4, PT, R0, RZ, P0 ;  /* 0x000000ff0000720c */ /* 0x000fe20000784270 */
[----:B------:R-:W-:Y:S01]  /*7ba0*/  FMUL R48, R48, R154 ;  /* 0x0000009a30307220 */ /* 0x000fe20000400000 */
[----:B------:R-:W-:Y:S01]  /*7bb0*/  F2FP.F16.F32.PACK_AB R36, RZ, R36 ;  /* 0x00000024ff24723e */ /* 0x000fe200000000ff */
[-C--:B------:R-:W-:Y:S01]  /*7bc0*/  FMUL R49, R49, R154.reuse ;  /* 0x0000009a31317220 */ /* 0x080fe20000400000 */
[----:B------:R-:W-:Y:S01]  /*7bd0*/  F2FP.F16.F32.PACK_AB R37, RZ, R37 ;  /* 0x00000025ff25723e */ /* 0x000fe200000000ff */
[----:B------:R-:W-:Y:S01]  /*7be0*/  FMUL R50, R50, R154 ;  /* 0x0000009a32327220 */ /* 0x000fe20000400000 */
[----:B------:R-:W-:Y:S01]  /*7bf0*/  F2FP.F16.F32.PACK_AB R38, RZ, R38 ;  /* 0x00000026ff26723e */ /* 0x000fe200000000ff */
[----:B------:R-:W-:Y:S01]  /*7c00*/  FMUL R51, R51, R154 ;  /* 0x0000009a33337220 */ /* 0x000fe20000400000 */
[----:B------:R-:W-:Y:S01]  /*7c10*/  F2FP.F16.F32.PACK_AB R39, RZ, R39 ;  /* 0x00000027ff27723e */ /* 0x000fe200000000ff */
[----:B------:R-:W-:Y:S01]  /*7c20*/  @P2 STG.E.U16 desc[UR36][R4.64+0x22], R33 ;  /* 0x0000222104002986 */ /* 0x000fe2000c101524 */
[----:B------:R-:W-:Y:S01]  /*7c30*/  F2FP.F16.F32.PACK_AB R40, RZ, R40 ;  /* 0x00000028ff28723e */ /* 0x000fe200000000ff */
[-C--:B------:R-:W-:Y:S01]  /*7c40*/  FMUL R52, R52, R154.reuse ;  /* 0x0000009a34347220 */ /* 0x080fe20000400000 */
[----:B------:R-:W-:Y:S01]  /*7c50*/  F2FP.F16.F32.PACK_AB R41, RZ, R41 ;  /* 0x00000029ff29723e */ /* 0x000fe200000000ff */
[----:B------:R-:W-:Y:S01]  /*7c60*/  @P1 STG.E.U16 desc[UR36][R6.64+0x20], R34 ;  /* 0x0000202206001986 */ /* 0x000fe2000c101524 */
[----:B------:R-:W-:Y:S01]  /*7c70*/  ISETP.GT.AND P1, PT, R0, 0x8, P0 ;  /* 0x000000080000780c */ /* 0x000fe20000724270 */
[-C--:B------:R-:W-:Y:S01]  /*7c80*/  FMUL R53, R53, R154.reuse ;  /* 0x0000009a35357220 */ /* 0x080fe20000400000 */
[C---:B------:R-:W-:Y:S01]  /*7c90*/  ISETP.GT.AND P0, PT, R3.reuse, 0x20, PT ;  /* 0x000000200300780c */ /* 0x040fe20003f04270 */
[----:B------:R-:W-:Y:S01]  /*7ca0*/  @P3 STG.E.U16 desc[UR36][R6.64+0x22], R35 ;  /* 0x0000222306003986 */ /* 0x000fe2000c101524 */
[----:B------:R-:W-:Y:S01]  /*7cb0*/  ISETP.GT.AND P3, PT, R3, 0x19, PT ;  /* 0x000000190300780c */ /* 0x000fe20003f64270 */
[----:B------:R-:W-:Y:S01]  /*7cc0*/  FMUL R54, R54, R154 ;  /* 0x0000009a36367220 */ /* 0x000fe20000400000 */
[----:B------:R-:W-:Y:S01]  /*7cd0*/  F2FP.F16.F32.PACK_AB R42, RZ, R42 ;  /* 0x0000002aff2a723e */ /* 0x000fe200000000ff */
[----:B------:R-:W-:Y:S01]  /*7ce0*/  @P4 STG.E.U16 desc[UR36][R4.64+0x30], R36 ;  /* 0x0000302404004986 */ /* 0x000fe2000c101524 */
[C---:B------:R-:W-:Y:S01]  /*7cf0*/  ISETP.GT.AND P2, PT, R0.reuse, RZ, P3 ;  /* 0x000000ff0000720c */ /* 0x040fe20001f44270 */
[-C--:B------:R-:W-:Y:S01]  /*7d00*/  FMUL R55, R55, R154.reuse ;  /* 0x0000009a37377220 */ /* 0x080fe20000400000 */
[----:B------:R-:W-:Y:S01]  /*7d10*/  ISETP.GT.AND P3, PT, R0, 0x8, P3 ;  /* 0x000000080000780c */ /* 0x000fe20001f64270 */
[-C--:B------:R-:W-:Y:S01]  /*7d20*/  FMUL R56, R56, R154.reuse ;  /* 0x0000009a38387220 */ /* 0x080fe20000400000 */
[----:B------:R-:W-:Y:S01]  /*7d30*/  ISETP.GT.AND P4, PT, R0, RZ, P0 ;  /* 0x000000ff0000720c */ /* 0x000fe20000784270 */
[-C--:B------:R-:W-:Y:S01]  /*7d40*/  FMUL R57, R57, R154.reuse ;  /* 0x0000009a39397220 */ /* 0x080fe20000400000 */
[----:B------:R-:W-:Y:S01]  /*7d50*/  F2FP.F16.F32.PACK_AB R43, RZ, R43 ;  /* 0x0000002bff2b723e */ /* 0x000fe200000000ff */
[----:B------:R-:W-:Y:S01]  /*7d60*/  FMUL R58, R58, R154 ;  /* 0x0000009a3a3a7220 */ /* 0x000fe20000400000 */
[----:B------:R-:W-:Y:S01]  /*7d70*/  F2FP.F16.F32.PACK_AB R44, RZ, R44 ;  /* 0x0000002cff2c723e */ /* 0x000fe200000000ff */
[-C--:B------:R-:W-:Y:S01]  /*7d80*/  FMUL R59, R59, R154.reuse ;  /* 0x0000009a3b3b7220 */ /* 0x080fe20000400000 */
[----:B------:R-:W-:Y:S01]  /*7d90*/  F2FP.F16.F32.PACK_AB R45, RZ, R45 ;  /* 0x0000002dff2d723e */ /* 0x000fe200000000ff */
[----:B------:R-:W-:Y:S01]  /*7da0*/  FMUL R60, R60, R154 ;  /* 0x0000009a3c3c7220 */ /* 0x000fe20000400000 */
[----:B------:R-:W-:Y:S01]  /*7db0*/  F2FP.F16.F32.PACK_AB R46, RZ, R46 ;  /* 0x0000002eff2e723e */ /* 0x000fe200000000ff */
[----:B------:R-:W-:Y:S01]  /*7dc0*/  @P2 STG.E.U16 desc[UR36][R4.64+0x32], R37 ;  /* 0x0000322504002986 */ /* 0x000fe2000c101524 */
[----:B------:R-:W-:Y:S01]  /*7dd0*/  F2FP.F16.F32.PACK_AB R47, RZ, R47 ;  /* 0x0000002fff2f723e */ /* 0x000fe200000000ff */
[----:B------:R-:W-:Y:S01]  /*7de0*/  FMUL R61, R61, R154 ;  /* 0x0000009a3d3d7220 */ /* 0x000fe20000400000 */
[----:B------:R-:W-:Y:S01]  /*7df0*/  F2FP.F16.F32.PACK_AB R48, RZ, R48 ;  /* 0x00000030ff30723e */ /* 0x000fe200000000ff */
[----:B------:R-:W-:Y:S01]  /*7e00*/  @P1 STG.E.U16 desc[UR36][R6.64+0x30], R38 ;  /* 0x0000302606001986 */ /* 0x000fe2000c101524 */
[----:B------:R-:W-:Y:S01]  /*7e10*/  ISETP.GT.AND P1, PT, R0, 0x8, P0 ;  /* 0x000000080000780c */ /* 0x000fe20000724270 */
[-C--:B------:R-:W-:Y:S01]  /*7e20*/  FMUL R62, R62, R154.reuse ;  /* 0x0000009a3e3e7220 */ /* 0x080fe20000400000 */
[C---:B------:R-:W-:Y:S01]  /*7e30*/  ISETP.GT.AND P0, PT, R3.reuse, 0x28, PT ;  /* 0x000000280300780c */ /* 0x040fe20003f04270 */
[----:B------:R-:W-:Y:S01]  /*7e40*/  @P3 STG.E.U16 desc[UR36][R6.64+0x32], R39 ;  /* 0x0000322706003986 */ /* 0x000fe2000c101524 */
[----:B------:R-:W-:Y:S01]  /*7e50*/  ISETP.GT.AND P3, PT, R3, 0x21, PT ;  /* 0x000000210300780c */ /* 0x000fe20003f64270 */
[-C--:B------:R-:W-:Y:S01]  /*7e60*/  FMUL R63, R63, R154.reuse ;  /* 0x0000009a3f3f7220 */ /* 0x080fe20000400000 */
[----:B------:R-:W-:Y:S01]  /*7e70*/  F2FP.F16.F32.PACK_AB R49, RZ, R49 ;  /* 0x00000031ff31723e */ /* 0x000fe200000000ff */
[----:B------:R-:W-:Y:S01]  /*7e80*/  @P4 STG.E.U16 desc[UR36][R4.64+0x40], R40 ;  /* 0x0000402804004986 */ /* 0x000fe2000c101524 */
[----:B------:R-:W-:Y:S01]  /*7e90*/  ISETP.GT.AND P2, PT, R0, RZ, P3 ;  /* 0x000000ff0000720c */ /* 0x000fe20001f44270 */
[-C--:B------:R-:W-:Y:S01]  /*7ea0*/  FMUL R64, R64, R154.reuse ;  /* 0x0000009a40407220 */ /* 0x080fe20000400000 */
[C---:B------:R-:W-:Y:S01]  /*7eb0*/  ISETP.GT.AND P3, PT, R0.reuse, 0x8, P3 ;  /* 0x000000080000780c */ /* 0x040fe20001f64270 */
[-C--:B------:R-:W-:Y:S01]  /*7ec0*/  FMUL R65, R65, R154.reuse ;  /* 0x0000009a41417220 */ /* 0x080fe20000400000 */
        /* <DEDUP_REMOVED lines=248> */
[----:B------:R-:W-:-:S02]  /*8e50*/  ISETP.GT.AND P1, PT, R0, 0x8, P0 ;  /* 0x000000080000780c */ /* 0x000fc40000724270 */
[C---:B------:R-:W-:Y:S01]  /*8e60*/  ISETP.GT.AND P0, PT, R3.reuse, 0x78, PT ;  /* 0x000000780300780c */ /* 0x040fe20003f04270 */
[----:B------:R-:W-:Y:S01]  /*8e70*/  @P3 STG.E.U16 desc[UR36][R6.64+0xd2], R79 ;  /* 0x0000d24f06003986 */ /* 0x000fe2000c101524 */
[----:B------:R-:W-:Y:S02]  /*8e80*/  ISETP.GT.AND P3, PT, R3, 0x71, PT ;  /* 0x000000710300780c */ /* 0x000fe40003f64270 */
[----:B------:R-:W-:Y:S01]  /*8e90*/  F2FP.F16.F32.PACK_AB R119, RZ, R119 ;  /* 0x00000077ff77723e */ /* 0x000fe200000000ff */
[----:B------:R-:W-:Y:S01]  /*8ea0*/  @P4 STG.E.U16 desc[UR36][R4.64+0xe0], R80 ;  /* 0x0000e05004004986 */ /* 0x000fe2000c101524 */
[C---:B------:R-:W-:Y:S02]  /*8eb0*/  ISETP.GT.AND P2, PT, R0.reuse, RZ, P3 ;  /* 0x000000ff0000720c */ /* 0x040fe40001f44270 */
[C---:B------:R-:W-:Y:S02]  /*8ec0*/  ISETP.GT.AND P3, PT, R0.reuse, 0x8, P3 ;  /* 0x000000080000780c */ /* 0x040fe40001f64270 */
[----:B------:R-:W-:-:S02]  /*8ed0*/  ISETP.GT.AND P4, PT, R0, RZ, P0 ;  /* 0x000000ff0000720c */ /* 0x000fc40000784270 */
[----:B------:R-:W-:Y:S02]  /*8ee0*/  F2FP.F16.F32.PACK_AB R120, RZ, R120 ;  /* 0x00000078ff78723e */ /* 0x000fe400000000ff */
[----:B------:R-:W-:Y:S02]  /*8ef0*/  F2FP.F16.F32.PACK_AB R121, RZ, R121 ;  /* 0x00000079ff79723e */ /* 0x000fe400000000ff */
[----:B------:R-:W-:Y:S02]  /*8f00*/  F2FP.F16.F32.PACK_AB R122, RZ, R122 ;  /* 0x0000007aff7a723e */ /* 0x000fe400000000ff */
[----:B------:R-:W-:Y:S01]  /*8f10*/  F2FP.F16.F32.PACK_AB R123, RZ, R123 ;  /* 0x0000007bff7b723e */ /* 0x000fe200000000ff */
[----:B------:R-:W-:Y:S01]  /*8f20*/  @P2 STG.E.U16 desc[UR36][R4.64+0xe2], R81 ;  /* 0x0000e25104002986 */ /* 0x000fe2000c101524 */
[----:B------:R-:W-:Y:S02]  /*8f30*/  F2FP.F16.F32.PACK_AB R124, RZ, R124 ;  /* 0x0000007cff7c723e */ /* 0x000fe400000000ff */
        /* <DEDUP_REMOVED lines=66> */
[----:B------:R-:W-:Y:S04]  /*9360*/  @P2 STG.E.U16 desc[UR36][R4.64+0x122], R97 ;  /* 0x0001226104002986 */ /* 0x000fe8000c101524 */
[----:B------:R-:W-:Y:S01]  /*9370*/  @P1 STG.E.U16 desc[UR36][R6.64+0x120], R98 ;  /* 0x0001206206001986 */ /* 0x000fe2000c101524 */
[----:B------:R-:W-:-:S02]  /*9380*/  ISETP.GT.AND P1, PT, R0, 0x8, P0 ;  /* 0x000000080000780c */ /* 0x000fc40000724270 */
[C---:B------:R-:W-:Y:S01]  /*9390*/  ISETP.GT.AND P0, PT, R3.reuse, 0xa0, PT ;  /* 0x000000a00300780c */ /* 0x040fe20003f04270 */
[----:B------:R-:W-:Y:S01]  /*93a0*/  @P3 STG.E.U16 desc[UR36][R6.64+0x122], R99 ;  /* 0x0001226306003986 */ /* 0x000fe2000c101524 */
[----:B------:R-:W-:-:S03]  /*93b0*/  ISETP.GT.AND P3, PT, R3, 0x99, PT ;  /* 0x000000990300780c */ /* 0x000fc60003f64270 */
[----:B------:R-:W-:Y:S01]  /*93c0*/  @P4 STG.E.U16 desc[UR36][R4.64+0x130], R100 ;  /* 0x0001306404004986 */ /* 0x000fe2000c101524 */
[C---:B------:R-:W-:Y:S02]  /*93d0*/  ISETP.GT.AND P2, PT, R0.reuse, RZ, P3 ;  /* 0x000000ff0000720c */ /* 0x040fe40001f44270 */
[C---:B------:R-:W-:Y:S02]  /*93e0*/  ISETP.GT.AND P3, PT, R0.reuse, 0x8, P3 ;  /* 0x000000080000780c */ /* 0x040fe40001f64270 */
[----:B------:R-:W-:-:S09]  /*93f0*/  ISETP.GT.AND P4, PT, R0, RZ, P0 ;  /* 0x000000ff0000720c */ /* 0x000fd20000784270 */
[----:B------:R-:W-:Y:S04]  /*9400*/  @P2 STG.E.U16 desc[UR36][R4.64+0x132], R101 ;  /* 0x0001326504002986 */ /* 0x000fe8000c101524 */
[----:B------:R-:W-:Y:S01]  /*9410*/  @P1 STG.E.U16 desc[UR36][R6.64+0x130], R102 ;  /* 0x0001306606001986 */ /* 0x000fe2000c101524 */
[----:B------:R-:W-:Y:S02]  /*9420*/  ISETP.GT.AND P1, PT, R0, 0x8, P0 ;  /* 0x000000080000780c */ /* 0x000fe40000724270 */
        /* <DEDUP_REMOVED lines=76> */
[C---:B------:R-:W-:Y:S02]  /*98f0*/  ISETP.GT.AND P3, PT, R0.reuse, RZ, P0 ;  /* 0x000000ff0000720c */ /* 0x040fe40000764270 */
[----:B------:R-:W-:-:S07]  /*9900*/  ISETP.GT.AND P0, PT, R0, 0x8, P0 ;  /* 0x000000080000780c */ /* 0x000fce0000704270 */
[----:B------:R-:W-:Y:S04]  /*9910*/  @P2 STG.E.U16 desc[UR36][R4.64+0x1b2], R133 ;  /* 0x0001b28504002986 */ /* 0x000fe8000c101524 */
[----:B------:R-:W-:Y:S01]  /*9920*/  @P1 STG.E.U16 desc[UR36][R6.64+0x1b0], R134 ;  /* 0x0001b08606001986 */ /* 0x000fe2000c101524 */
[----:B------:R-:W-:-:S03]  /*9930*/  ISETP.GT.AND P1, PT, R3, 0xe8, PT ;  /* 0x000000e80300780c */ /* 0x000fc60003f24270 */
        /* <DEDUP_REMOVED lines=11> */
[C---:B------:R-:W-:Y:S02]  /*99f0*/  ISETP.GT.AND P2, PT, R0.reuse, RZ, P0 ;  /* 0x000000ff0000720c */ /* 0x040fe40000744270 */
[----:B------:R-:W-:Y:S01]  /*9a00*/  ISETP.GT.AND P0, PT, R0, 0x8, P0 ;  /* 0x000000080000780c */ /* 0x000fe20000704270 */
[----:B------:R-:W-:Y:S01]  /*9a10*/  @P3 STG.E.U16 desc[UR36][R4.64+0x1d0], R140 ;  /* 0x0001d08c04003986 */ /* 0x000fe2000c101524 */
[----:B------:R-:W-:-:S04]  /*9a20*/  ISETP.GT.AND P3, PT, R3, 0xf0, PT ;  /* 0x000000f00300780c */ /* 0x000fc80003f64270 */
[C---:B------:R-:W-:Y:S02]  /*9a30*/  ISETP.GT.AND P4, PT, R0.reuse, RZ, P3 ;  /* 0x000000ff0000720c */ /* 0x040fe40001f84270 */
[----:B------:R-:W-:-:S03]  /*9a40*/  ISETP.GT.AND P3, PT, R0, 0x8, P3 ;  /* 0x000000080000780c */ /* 0x000fc60001f64270 */
[----:B------:R-:W-:Y:S01]  /*9a50*/  @P2 STG.E.U16 desc[UR36][R4.64+0x1d2], R141 ;  /* 0x0001d28d04002986 */ /* 0x000fe2000c101524 */
[----:B------:R-:W-:-:S03]  /*9a60*/  ISETP.GT.AND P2, PT, R3, 0xf8, PT ;  /* 0x000000f80300780c */ /* 0x000fc60003f44270 */
[----:B------:R-:W-:Y:S01]  /*9a70*/  @P1 STG.E.U16 desc[UR36][R6.64+0x1d0], R142 ;  /* 0x0001d08e06001986 */ /* 0x000fe2000c101524 */
[----:B------:R-:W-:-:S03]  /*9a80*/  ISETP.GT.AND P1, PT, R3, 0xf9, PT ;  /* 0x000000f90300780c */ /* 0x000fc60003f24270 */
[----:B------:R-:W-:Y:S01]  /*9a90*/  @P0 STG.E.U16 desc[UR36][R6.64+0x1d2], R143 ;  /* 0x0001d28f06000986 */ /* 0x000fe2000c101524 */
[----:B------:R-:W-:-:S03]  /*9aa0*/  ISETP.GT.AND P0, PT, R3, 0xf1, PT ;  /* 0x000000f10300780c */ /* 0x000fc60003f04270 */
[----:B------:R-:W-:Y:S01]  /*9ab0*/  @P4 STG.E.U16 desc[UR36][R4.64+0x1e0], R144 ;  /* 0x0001e09004004986 */ /* 0x000fe2000c101524 */
[C---:B------:R-:W-:Y:S02]  /*9ac0*/  ISETP.GT.AND P4, PT, R0.reuse, RZ, P0 ;  /* 0x000000ff0000720c */ /* 0x040fe40000784270 */
[----:B------:R-:W-:-:S11]  /*9ad0*/  ISETP.GT.AND P0, PT, R0, 0x8, P0 ;  /* 0x000000080000780c */ /* 0x000fd60000704270 */
[----:B------:R-:W-:Y:S01]  /*9ae0*/  @P4 STG.E.U16 desc[UR36][R4.64+0x1e2], R145 ;  /* 0x0001e29104004986 */ /* 0x000fe2000c101524 */
[C---:B------:R-:W-:Y:S02]  /*9af0*/  ISETP.GT.AND P4, PT, R0.reuse, RZ, P2 ;  /* 0x000000ff0000720c */ /* 0x040fe40001784270 */
[C---:B------:R-:W-:Y:S01]  /*9b00*/  ISETP.GT.AND P2, PT, R0.reuse, 0x8, P2 ;  /* 0x000000080000780c */ /* 0x040fe20001744270 */
[----:B------:R-:W-:Y:S01]  /*9b10*/  @P3 STG.E.U16 desc[UR36][R6.64+0x1e0], R146 ;  /* 0x0001e09206003986 */ /* 0x000fe2000c101524 */
[C---:B------:R-:W-:Y:S02]  /*9b20*/  ISETP.GT.AND P3, PT, R0.reuse, RZ, P1 ;  /* 0x000000ff0000720c */ /* 0x040fe40000f64270 */
[----:B------:R-:W-:Y:S01]  /*9b30*/  ISETP.GT.AND P1, PT, R0, 0x8, P1 ;  /* 0x000000080000780c */ /* 0x000fe20000f24270 */
[----:B------:R-:W-:Y:S06]  /*9b40*/  @P0 STG.E.U16 desc[UR36][R6.64+0x1e2], R147 ;  /* 0x0001e29306000986 */ /* 0x000fec000c101524 */
[----:B------:R-:W-:Y:S04]  /*9b50*/  @P4 STG.E.U16 desc[UR36][R4.64+0x1f0], R148 ;  /* 0x0001f09404004986 */ /* 0x000fe8000c101524 */
[----:B------:R0:W-:Y:S02]  /*9b60*/  @P3 STG.E.U16 desc[UR36][R4.64+0x1f2], R149 ;  /* 0x0001f29504003986 */ /* 0x0001e4000c101524 */
[----:B0-----:R-:W-:-:S02]  /*9b70*/  @P2 IMAD.MOV.U32 R4, RZ, RZ, R6 ;  /* 0x000000ffff042224 */ /* 0x001fc400078e0006 */
[----:B------:R-:W-:-:S05]  /*9b80*/  @P2 IMAD.MOV.U32 R5, RZ, RZ, R7 ;  /* 0x000000ffff052224 */ /* 0x000fca00078e0007 */
[----:B------:R0:W-:Y:S04]  /*9b90*/  @P2 STG.E.U16 desc[UR36][R4.64+0x1f0], R150 ;  /* 0x0001f09604002986 */ /* 0x0001e8000c101524 */
[----:B------:R0:W-:Y:S02]  /*9ba0*/  @P1 STG.E.U16 desc[UR36][R6.64+0x1f2], R151 ;  /* 0x0001f29706001986 */ /* 0x0001e4000c101524 */
.L_x_286:
[----:B------:R-:W-:Y:S05]  /*9bb0*/  BSYNC B0 ;  /* 0x0000000000007941 */ /* 0x000fea0003800000 */
.L_x_32:
[----:B------:R-:W-:Y:S01]  /*9bc0*/  ULDC UR4, c[0x0][0xc] ;  /* 0x0000030000047ab9 */ /* 0x000fe20000000800 */
[----:B------:R-:W-:Y:S01]  /*9bd0*/  ULDC UR5, c[0x0][0x10] ;  /* 0x0000040000057ab9 */ /* 0x000fe20000000800 */
[----:B0-----:R-:W0:Y:S01]  /*9be0*/  LDC R3, c[0x0][0x14] ;  /* 0x00000500ff037b82 */ /* 0x001e220000000800 */
[----:B------:R-:W-:Y:S01]  /*9bf0*/  UIMAD.WIDE.U32 UR4, UR4, UR5, URZ ;  /* 0x00000005040472a5 */ /* 0x000fe2000f8e003f */
[----:B------:R-:W-:Y:S01]  /*9c00*/  PRMT R0, RZ, 0x7610, R0 ;  /* 0x00007610ff007816 */ /* 0x000fe20000000000 */
[----:B----45:R-:W-:Y:S02]  /*9c10*/  IMAD.MOV.U32 R152, RZ, RZ, -0x1 ;  /* 0xffffffffff987424 */ /* 0x030fe400078e00ff */
[----:B------:R-:W-:Y:S02]  /*9c20*/  IMAD.MOV.U32 R23, RZ, RZ, -0x1 ;  /* 0xffffffffff177424 */ /* 0x000fe400078e00ff */
[----:B0-----:R-:W-:-:S04]  /*9c30*/  IMAD.WIDE.U32 R16, R3, UR4, R16 ;  /* 0x0000000403107c25 */ /* 0x001fc8000f8e0010 */
[----:B------:R-:W-:Y:S01]  /*9c40*/  IMAD R3, R3, UR5, RZ ;  /* 0x0000000503037c24 */ /* 0x000fe2000f8e02ff */
[----:B------:R-:W-:Y:S02]  /*9c50*/  ULDC.64 UR4, c[0x0][0x650] ;  /* 0x0001940000047ab9 */ /* 0x000fe40000000a00 */
[----:B------:R-:W-:Y:S01]  /*9c60*/  ISETP.GE.U32.AND P0, PT, R16, UR4, PT ;  /* 0x0000000410007c0c */ /* 0x000fe2000bf06070 */
[----:B------:R-:W-:-:S05]  /*9c70*/  IMAD.IADD R17, R17, 0x1, R3 ;  /* 0x0000000111117824 */ /* 0x000fca00078e0203 */
[----:B------:R-:W-:-:S13]  /*9c80*/  ISETP.GE.U32.AND.EX P0, PT, R17, UR5, PT, P0 ;  /* 0x0000000511007c0c */ /* 0x000fda000bf06100 */
[----:B------:R-:W-:Y:S05]  /*9c90*/  @P0 BRA `(.L_x_287) ;  /* 0x0000000400640947 */ /* 0x000fea0003800000 */
[----:B------:R-:W0:Y:S01]  /*9ca0*/  S2R R12, SR_CTAID.X ;  /* 0x00000000000c7919 */ /* 0x000e220000002500 */
[----:B------:R-:W4:Y:S01]  /*9cb0*/  LDC.64 R10, c[0x0][0x628] ;  /* 0x00018a00ff0a7b82 */ /* 0x000f220000000a00 */
[----:B------:R-:W-:Y:S01]  /*9cc0*/  ULDC UR4, c[0x0][0x150] ;  /* 0x0000540000047ab9 */ /* 0x000fe20000000800 */
[----:B-123--:R-:W-:Y:S01]  /*9cd0*/  IMAD.MOV.U32 R8, RZ, RZ, R16 ;  /* 0x000000ffff087224 */ /* 0x00efe200078e0010 */
[----:B------:R-:W1:Y:S01]  /*9ce0*/  S2R R24, SR_CTAID.Y ;  /* 0x0000000000187919 */ /* 0x000e620000002600 */
[----:B------:R-:W-:-:S04]  /*9cf0*/  IMAD.MOV.U32 R9, RZ, RZ, R17 ;  /* 0x000000ffff097224 */ /* 0x000fc800078e0011 */
[----:B------:R-:W2:Y:S08]  /*9d00*/  LDC R21, c[0x0][0x144] ;  /* 0x00005100ff157b82 */ /* 0x000eb00000000800 */
[----:B------:R-:W3:Y:S08]  /*9d10*/  LDC R0, c[0x0][0x630] ;  /* 0x00018c00ff007b82 */ /* 0x000ef00000000800 */
[----:B------:R-:W1:Y:S01]  /*9d20*/  LDC.64 R14, c[0x0][0x620] ;  /* 0x00018800ff0e7b82 */ /* 0x000e620000000a00 */
[----:B----4-:R-:W-:-:S04]  /*9d30*/  ISETP.NE.U32.AND P0, PT, R10, RZ, PT ;  /* 0x000000ff0a00720c */ /* 0x010fc80003f05070 */
[----:B------:R-:W-:Y:S02]  /*9d40*/  ISETP.NE.AND.EX P0, PT, R11, RZ, PT, P0 ;  /* 0x000000ff0b00720c */ /* 0x000fe40003f05300 */
[----:B0-----:R-:W-:-:S05]  /*9d50*/  I2FP.F32.U32 R3, R12 ;  /* 0x0000000c00037245 */ /* 0x001fca0000201000 */
[----:B------:R-:W-:-:S04]  /*9d60*/  FMUL R3, R3, UR4 ;  /* 0x0000000403037c20 */ /* 0x000fc80008400000 */
[----:B------:R0:W4:Y:S02]  /*9d70*/  F2I.U32.TRUNC.NTZ R20, R3 ;  /* 0x0000000300147305 */ /* 0x000124000020f000 */
[----:B--23--:R-:W-:Y:S05]  /*9d80*/  @!P0 BRA `(.L_x_288) ;  /* 0x0000000000288947 */ /* 0x00cfea0003800000 */
[----:B0-----:R-:W0:Y:S02]  /*9d90*/  LDC R3, c[0x0][0x634] ;  /* 0x00018d00ff037b82 */ /* 0x001e240000000800 */
        /* <DEDUP_REMOVED lines=9> */
.L_x_288:
[----:B------:R-:W2:Y:S01]  /*9e30*/  LDC.64 R30, c[0x0][0x640] ;  /* 0x00019000ff1e7b82 */ /* 0x000ea20000000a00 */
[-CC-:B------:R-:W-:Y:S01]  /*9e40*/  SHF.R.U64 R23, R8, R0.reuse, R9.reuse ;  /* 0x0000000008177219 */ /* 0x180fe20000001209 */
[----:B----4-:R-:W-:Y:S01]  /*9e50*/  IMAD.MOV R20, RZ, RZ, -R20 ;  /* 0x000000ffff147224 */ /* 0x010fe200078e0a14 */
[----:B------:R-:W-:Y:S01]  /*9e60*/  SHF.R.U32.HI R0, RZ, R0, R9 ;  /* 0x00000000ff007219 */ /* 0x000fe20000011609 */
[----:B------:R-:W-:Y:S01]  /*9e70*/  ULDC UR4, c[0x0][0x154] ;  /* 0x0000550000047ab9 */ /* 0x000fe20000000800 */
[----:B0-----:R-:W-:Y:S01]  /*9e80*/  IADD3 R3, P0, RZ, -R23, RZ ;  /* 0x80000017ff037210 */ /* 0x001fe20007f1e0ff */
[----:B------:R-:W-:Y:S02]  /*9e90*/  IMAD R26, R21, R20, R12 ;  /* 0x00000014151a7224 */ /* 0x000fe400078e020c */
[----:B------:R-:W0:Y:S01]  /*9ea0*/  LDC R6, c[0x0][0x618] ;  /* 0x00018600ff067b82 */ /* 0x000e220000000800 */
[----:B------:R-:W-:Y:S02]  /*9eb0*/  IMAD.MOV.U32 R7, RZ, RZ, 0x1 ;  /* 0x00000001ff077424 */ /* 0x000fe400078e00ff */
[----:B------:R-:W-:-:S04]  /*9ec0*/  IMAD.X R5, RZ, RZ, ~R0, P0 ;  /* 0x000000ffff057224 */ /* 0x000fc800000e0e00 */
[-C--:B-1----:R-:W-:Y:S01]  /*9ed0*/  IMAD R0, R5, R14.reuse, RZ ;  /* 0x0000000e05007224 */ /* 0x082fe200078e02ff */
[----:B------:R-:W1:Y:S01]  /*9ee0*/  LDC R8, c[0x0][0x608] ;  /* 0x00018200ff087b82 */ /* 0x000e620000000800 */
[----:B------:R-:W-:-:S04]  /*9ef0*/  IMAD.WIDE.U32 R4, R3, R14, R16 ;  /* 0x0000000e03047225 */ /* 0x000fc800078e0010 */
[----:B------:R-:W-:Y:S01]  /*9f00*/  IMAD R3, R3, R15, R0 ;  /* 0x0000000f03037224 */ /* 0x000fe200078e0200 */
[----:B------:R-:W-:Y:S02]  /*9f10*/  I2FP.F32.U32 R0, R24 ;  /* 0x0000001800007245 */ /* 0x000fe40000201000 */
[----:B------:R-:W3:Y:S01]  /*9f20*/  LDC R28, c[0x0][0x658] ;  /* 0x00019600ff1c7b82 */ /* 0x000ee20000000800 */
[----:B------:R-:W-:Y:S01]  /*9f30*/  IMAD.IADD R3, R5, 0x1, R3 ;  /* 0x0000000105037824 */ /* 0x000fe200078e0203 */
[----:B--2---:R-:W-:Y:S01]  /*9f40*/  ISETP.NE.U32.AND P0, PT, R30, RZ, PT ;  /* 0x000000ff1e00720c */ /* 0x004fe20003f05070 */
[----:B------:R-:W-:Y:S01]  /*9f50*/  FMUL R0, R0, UR4 ;  /* 0x0000000400007c20 */ /* 0x000fe20008400000 */
[----:B------:R-:W-:Y:S02]  /*9f60*/  IMAD.MOV.U32 R5, RZ, RZ, -0x1 ;  /* 0xffffffffff057424 */ /* 0x000fe400078e00ff */
[----:B------:R-:W-:Y:S01]  /*9f70*/  ISETP.NE.AND.EX P0, PT, R31, RZ, PT, P0 ;  /* 0x000000ff1f00720c */ /* 0x000fe20003f05300 */
[----:B------:R2:W4:Y:S01]  /*9f80*/  F2I.U32.TRUNC.NTZ R13, R0 ;  /* 0x00000000000d7305 */ /* 0x000522000020f000 */
[----:B------:R-:W2:Y:S01]  /*9f90*/  LDC R15, c[0x0][0x148] ;  /* 0x00005200ff0f7b82 */ /* 0x000ea20000000800 */
[----:B0-----:R-:W-:-:S02]  /*9fa0*/  SHF.R.U64 R12, R4, R6, R3 ;  /* 0x00000006040c7219 */ /* 0x001fc40000001203 */
[----:B------:R-:W-:-:S05]  /*9fb0*/  SHF.R.U32.HI R3, RZ, R6, R3 ;  /* 0x00000006ff037219 */ /* 0x000fca0000011603 */
[----:B------:R-:W0:Y:S01]  /*9fc0*/  LDC R20, c[0x0][0x600] ;  /* 0x00018000ff147b82 */ /* 0x000e220000000800 */
[-CC-:B-1----:R-:W-:Y:S02]  /*9fd0*/  SHF.R.U64 R10, R12, R8.reuse, R3.reuse ;  /* 0x000000080c0a7219 */ /* 0x182fe40000001203 */
[----:B------:R-:W-:-:S05]  /*9fe0*/  SHF.R.U32.HI R3, RZ, R8, R3 ;  /* 0x00000008ff037219 */ /* 0x000fca0000011603 */
[----:B------:R-:W1:Y:S01]  /*9ff0*/  LDC R21, c[0x0][0x648] ;  /* 0x00019200ff157b82 */ /* 0x000e620000000800 */
[-C--:B---3--:R-:W-:Y:S02]  /*a000*/  SHF.L.U32 R4, R5, R28.reuse, RZ ;  /* 0x0000001c05047219 */ /* 0x088fe400000006ff */
[-CC-:B------:R-:W-:Y:S02]  /*a010*/  SHF.R.U64 R14, R10, R28.reuse, R3.reuse ;  /* 0x0000001c0a0e7219 */ /* 0x180fe40000001203 */
[----:B------:R-:W-:Y:S02]  /*a020*/  SHF.R.U32.HI R5, RZ, R28, R3 ;  /* 0x0000001cff057219 */ /* 0x000fe40000011603 */
[----:B------:R-:W-:Y:S01]  /*a030*/  LOP3.LUT R153, RZ, R4, RZ, 0x33, !PT ;  /* 0x00000004ff997212 */ /* 0x000fe200078e33ff */
[----:B------:R-:W3:Y:S01]  /*a040*/  LDC R25, c[0x0][0x638] ;  /* 0x00018e00ff197b82 */ /* 0x000ee20000000800 */
[----:B------:R-:W-:Y:S01]  /*a050*/  SHF.L.U32 R28, R7, R28, RZ ;  /* 0x0000001c071c7219 */ /* 0x000fe200000006ff */
[----:B------:R-:W-:-:S06]  /*a060*/  IMAD.MOV.U32 R4, RZ, RZ, R14 ;  /* 0x000000ffff047224 */ /* 0x000fcc00078e000e */
[----:B------:R-:W0:Y:S01]  /*a070*/  LDC R27, c[0x0][0x610] ;  /* 0x00018400ff1b7b82 */ /* 0x000e220000000800 */
[----:B----4-:R-:W-:Y:S05]  /*a080*/  @!P0 BRA `(.L_x_289) ;  /* 0x0000000000288947 */ /* 0x010fea0003800000 */
        /* <DEDUP_REMOVED lines=10> */
.L_x_289:
[----:B------:R-:W-:Y:S01]  /*a130*/  ISETP.NE.AND P0, PT, R2, 0x1, PT ;  /* 0x000000010200780c */ /* 0x000fe20003f05270 */
[----:B------:R-:W-:Y:S01]  /*a140*/  IMAD.MOV R13, RZ, RZ, -R13 ;  /* 0x000000ffff0d7224 */ /* 0x000fe200078e0a0d */
[----:B-12---:R-:W-:Y:S01]  /*a150*/  SHF.R.U64 R0, R4, R21, R5 ;  /* 0x0000001504007219 */ /* 0x006fe20000001205 */
[----:B0-----:R-:W-:Y:S01]  /*a160*/  VIADD R5, R20, 0xffffffff ;  /* 0xffffffff14057836 */ /* 0x001fe20000000000 */
[----:B------:R-:W-:-:S03]  /*a170*/  LOP3.LUT R153, R10, R153, RZ, 0xc0, !PT ;  /* 0x000000990a997212 */ /* 0x000fc600078ec0ff */
[----:B------:R-:W-:Y:S01]  /*a180*/  IMAD.MOV R3, RZ, RZ, -R0 ;  /* 0x000000ffff037224 */ /* 0x000fe200078e0a00 */
[----:B------:R-:W-:Y:S01]  /*a190*/  LOP3.LUT R5, R12, R5, RZ, 0xc0, !PT ;  /* 0x000000050c057212 */ /* 0x000fe200078ec0ff */
[----:B------:R-:W-:Y:S02]  /*a1a0*/  IMAD R153, R28, R0, R153 ;  /* 0x000000001c997224 */ /* 0x000fe400078e0299 */
[----:B---3--:R-:W-:Y:S02]  /*a1b0*/  IMAD R0, R3, R25, R14 ;  /* 0x0000001903007224 */ /* 0x008fe400078e020e */
[----:B------:R-:W-:Y:S02]  /*a1c0*/  @P0 IMAD R26, R15, R13, R24 ;  /* 0x0000000d0f1a0224 */ /* 0x000fe400078e0218 */
[----:B------:R-:W-:Y:S02]  /*a1d0*/  IMAD R4, R0, R20, R5 ;  /* 0x0000001400047224 */ /* 0x000fe400078e0205 */
[----:B------:R-:W-:-:S02]  /*a1e0*/  IMAD R153, R153, R27, R26 ;  /* 0x0000001b99997224 */ /* 0x000fc400078e021a */
[----:B------:R-:W-:-:S03]  /*a1f0*/  IMAD.MOV.U32 R3, RZ, RZ, 0x1 ;  /* 0x00000001ff037424 */ /* 0x000fc600078e00ff */
[----:B------:R-:W-:Y:S02]  /*a200*/  SEL R152, R4, R153, !P0 ;  /* 0x0000009904987207 */ /* 0x000fe40004000000 */
[----:B------:R-:W-:Y:S02]  /*a210*/  PRMT R0, R3, 0x7610, R0 ;  /* 0x0000761003007816 */ /* 0x000fe40000000000 */
[----:B------:R-:W-:-:S07]  /*a220*/  SEL R153, R153, R4, !P0 ;  /* 0x0000000499997207 */ /* 0x000fce0004000000 */
.L_x_287:
[----:B------:R-:W-:-:S13]  /*a230*/  LOP3.LUT P0, RZ, R0, 0xff, RZ, 0xc0, !PT ;  /* 0x000000ff00ff7812 */ /* 0x000fda000780c0ff */
[----:B------:R-:W-:Y:S05]  /*a240*/  @P0 BRA `(.L_x_290) ;  /* 0xffffff6c00d00947 */ /* 0x000fea000383ffff */
[----:B------:R-:W-:Y:S05]  /*a250*/  EXIT ;  /* 0x000000000000794d */ /* 0x000fea0003800000 */
.L_x_7:
[----:B0-----:R-:W-:Y:S01]  /*a260*/  ULDC.64 UR4, c[0x0][0x650] ;  /* 0x0001940000047ab9 */ /* 0x001fe20000000a00 */
        /* <DEDUP_REMOVED lines=25> */
.L_x_292:
[----:B------:R-:W0:Y:S01]  /*a400*/  LDC.64 R26, c[0x0][0x640] ;  /* 0x00019000ff1a7b82 */ /* 0x000e220000000a00 */
[-CC-:B------:R-:W-:Y:S01]  /*a410*/  SHF.R.U64 R20, R12, R8.reuse, R13.reuse ;  /* 0x000000080c147219 */ /* 0x180fe2000000120d */
[----:B------:R-:W-:Y:S01]  /*a420*/  IMAD.MOV.U32 R30, RZ, RZ, 0x1 ;  /* 0x00000001ff1e7424 */ /* 0x000fe200078e00ff */
[----:B------:R-:W-:Y:S02]  /*a430*/  SHF.R.U32.HI R6, RZ, R8, R13 ;  /* 0x00000008ff067219 */ /* 0x000fe4000001160d */
[----:B------:R-:W-:-:S03]  /*a440*/  IADD3 R11, P0, RZ, -R20, RZ ;  /* 0x80000014ff0b7210 */ /* 0x000fc60007f1e0ff */
[----:B------:R-:W1:Y:S02]  /*a450*/  LDC R10, c[0x0][0x618] ;  /* 0x00018600ff0a7b82 */ /* 0x000e640000000800 */
[----:B------:R-:W-:-:S04]  /*a460*/  IMAD.X R7, RZ, RZ, ~R6, P0 ;  /* 0x000000ffff077224 */ /* 0x000fc800000e0e06 */
[-C--:B------:R-:W-:Y:S02]  /*a470*/  IMAD R8, R7, R22.reuse, RZ ;  /* 0x0000001607087224 */ /* 0x080fe400078e02ff */
[----:B------:R-:W2:Y:S01]  /*a480*/  LDC R12, c[0x0][0x608] ;  /* 0x00018200ff0c7b82 */ /* 0x000ea20000000800 */
[----:B------:R-:W-:-:S04]  /*a490*/  IMAD.WIDE.U32 R6, R11, R22, R16 ;  /* 0x000000160b067225 */ /* 0x000fc800078e0010 */
[----:B------:R-:W-:-:S03]  /*a4a0*/  IMAD R11, R11, R23, R8 ;  /* 0x000000170b0b7224 */ /* 0x000fc600078e0208 */
[----:B------:R-:W3:Y:S01]  /*a4b0*/  LDC R25, c[0x0][0x658] ;  /* 0x00019600ff197b82 */ /* 0x000ee20000000800 */
[----:B------:R-:W-:Y:S01]  /*a4c0*/  IMAD.IADD R7, R7, 0x1, R11 ;  /* 0x0000000107077824 */ /* 0x000fe200078e020b */
[----:B0-----:R-:W-:-:S04]  /*a4d0*/  ISETP.NE.U32.AND P0, PT, R26, RZ, PT ;  /* 0x000000ff1a00720c */ /* 0x001fc80003f05070 */
[----:B------:R-:W-:Y:S02]  /*a4e0*/  ISETP.NE.AND.EX P0, PT, R27, RZ, PT, P0 ;  /* 0x000000ff1b00720c */ /* 0x000fe40003f05300 */
[----:B------:R-:W0:Y:S01]  /*a4f0*/  LDC R23, c[0x0][0x600] ;  /* 0x00018000ff177b82 */ /* 0x000e220000000800 */
[-CC-:B-1----:R-:W-:Y:S02]  /*a500*/  SHF.R.U64 R8, R6, R10.reuse, R7.reuse ;  /* 0x0000000a06087219 */ /* 0x182fe40000001207 */
[----:B------:R-:W-:Y:S01]  /*a510*/  SHF.R.U32.HI R7, RZ, R10, R7 ;  /* 0x0000000aff077219 */ /* 0x000fe20000011607 */
[----:B------:R-:W-:-:S04]  /*a520*/  IMAD.MOV.U32 R10, RZ, RZ, -0x1 ;  /* 0xffffffffff0a7424 */ /* 0x000fc800078e00ff */
        /* <DEDUP_REMOVED lines=21> */
.L_x_293:
[----:B------:R-:W-:Y:S01]  /*a680*/  ISETP.NE.AND P0, PT, R2, 0x1, PT ;  /* 0x000000010200780c */ /* 0x000fe20003f05270 */
[----:B0-----:R-:W-:Y:S01]  /*a690*/  VIADD R11, R23, 0xffffffff ;  /* 0xffffffff170b7836 */ /* 0x001fe20000000000 */
[----:B-1----:R-:W-:Y:S02]  /*a6a0*/  SHF.R.U64 R6, R6, R24, R7 ;  /* 0x0000001806067219 */ /* 0x002fe40000001207 */
[----:B------:R-:W-:Y:S02]  /*a6b0*/  SHF.L.U32 R30, R30, R25, RZ ;  /* 0x000000191e1e7219 */ /* 0x000fe400000006ff */
[----:B------:R-:W-:Y:S01]  /*a6c0*/  LOP3.LUT R5, R21, R32, RZ, 0xc0, !PT ;  /* 0x0000002015057212 */ /* 0x000fe200078ec0ff */
[----:B------:R-:W-:-:S04]  /*a6d0*/  IMAD.MOV R7, RZ, RZ, -R6 ;  /* 0x000000ffff077224 */ /* 0x000fc800078e0a06 */
[----:B------:R-:W-:Y:S01]  /*a6e0*/  IMAD R6, R30, R6, R5 ;  /* 0x000000061e067224 */ /* 0x000fe200078e0205 */
[----:B------:R-:W-:Y:S01]  /*a6f0*/  LOP3.LUT R5, R8, R11, RZ, 0xc0, !PT ;  /* 0x0000000b08057212 */ /* 0x000fe200078ec0ff */
[----:B------:R-:W-:Y:S02]  /*a700*/  @P0 IMAD R3, R9, R14, R4 ;  /* 0x0000000e09030224 */ /* 0x000fe400078e0204 */
[----:B--2---:R-:W-:Y:S02]  /*a710*/  IMAD R4, R7, R28, R22 ;  /* 0x0000001c07047224 */ /* 0x004fe400078e0216 */
[----:B---3--:R-:W-:Y:S02]  /*a720*/  IMAD R3, R6, R29, R3 ;  /* 0x0000001d06037224 */ /* 0x008fe400078e0203 */
[----:B------:R-:W-:Y:S02]  /*a730*/  IMAD R4, R4, R23, R5 ;  /* 0x0000001704047224 */ /* 0x000fe400078e0205 */
[----:B------:R-:W-:-:S02]  /*a740*/  IMAD.MOV.U32 R8, RZ, RZ, 0x1 ;  /* 0x00000001ff087424 */ /* 0x000fc400078e00ff */
[----:B------:R-:W-:Y:S01]  /*a750*/  IMAD.MOV.U32 R6, RZ, RZ, R20 ;  /* 0x000000ffff067224 */ /* 0x000fe200078e0014 */
[----:B------:R-:W-:Y:S02]  /*a760*/  SEL R7, R4, R3, !P0 ;  /* 0x0000000304077207 */ /* 0x000fe40004000000 */
[----:B------:R-:W-:-:S07]  /*a770*/  SEL R13, R3, R4, !P0 ;  /* 0x00000004030d7207 */ /* 0x000fce0004000000 */
.L_x_291:
[----:B------:R-:W-:-:S08]  /*a780*/  NOP ;  /* 0x0000000000007918 */ /* 0x000fd00000000000 */
[----:B------:R-:W0:-:S00]  /*a790*/  USETMAXREG.DEALLOC.CTAPOOL 0x28 ;  /* 0x00000028000079c8 */ /* 0x000e0000080e0500 */
[----:B0-----:R-:W-:-:S13]  /*a7a0*/  ISETP.NE.AND P0, PT, R0, RZ, PT ;  /* 0x000000ff0000720c */ /* 0x001fda0003f05270 */
[----:B------:R-:W-:Y:S05]  /*a7b0*/  @P0 EXIT ;  /* 0x000000000000094d */ /* 0x000fea0003800000 */
[----:B------:R-:W-:Y:S01]  /*a7c0*/  LOP3.LUT P0, RZ, R8, 0xff, RZ, 0xc0, !PT ;  /* 0x000000ff08ff7812 */ /* 0x000fe2000780c0ff */
[----:B------:R-:W-:Y:S02]  /*a7d0*/  IMAD.MOV.U32 R0, RZ, RZ, 0x1 ;  /* 0x00000001ff007424 */ /* 0x000fe400078e00ff */
[----:B------:R-:W-:-:S10]  /*a7e0*/  IMAD.MOV.U32 R3, RZ, RZ, RZ ;  /* 0x000000ffff037224 */ /* 0x000fd400078e00ff */
[----:B------:R-:W-:Y:S05]  /*a7f0*/  @!P0 BRA `(.L_x_294) ;  /* 0x0000000c00448947 */ /* 0x000fea0003800000 */
[----:B------:R-:W0:Y:S01]  /*a800*/  LDC R0, c[0x0][0x28c] ;  /* 0x0000a300ff007b82 */ /* 0x000e220000000800 */
[----:B------:R-:W-:Y:S01]  /*a810*/  ULDC UR5, c[0x0][0x658] ;  /* 0x0001960000057ab9 */ /* 0x000fe20000000800 */
[----:B------:R-:W-:Y:S01]  /*a820*/  UMOV UR7, 0xffffffff ;  /* 0xffffffff00077882 */ /* 0x000fe20000000000 */
[----:B------:R-:W-:Y:S01]  /*a830*/  ULDC UR6, c[0x0][0xc] ;  /* 0x0000030000067ab9 */ /* 0x000fe20000000800 */
[----:B------:R-:W-:Y:S01]  /*a840*/  USHF.L.U32 UR8, UR7, UR5, URZ ;  /* 0x0000000507087299 */ /* 0x000fe2000800063f */
[----:B------:R-:W-:Y:S01]  /*a850*/  BSSY B0, `(.L_x_294) ;  /* 0x00000cb000007945 */ /* 0x000fe20003800000 */
[----:B------:R-:W-:Y:S01]  /*a860*/  UMOV UR9, 0x1 ;  /* 0x0000000100097882 */ /* 0x000fe20000000000 */
[----:B------:R-:W-:Y:S01]  /*a870*/  ULDC UR7, c[0x0][0x10] ;  /* 0x0000040000077ab9 */ /* 0x000fe20000000800 */
[----:B------:R-:W1:Y:S01]  /*a880*/  S2UR UR10, SR_CgaCtaId ;  /* 0x00000000000a79c3 */ /* 0x000e620000008800 */
[----:B------:R-:W-:Y:S01]  /*a890*/  UIMAD.WIDE.U32 UR6, UR6, UR7, URZ ;  /* 0x00000007060672a5 */ /* 0x000fe2000f8e003f */
[----:B------:R-:W-:Y:S01]  /*a8a0*/  IMAD.MOV.U32 R9, RZ, RZ, 0x1 ;  /* 0x00000001ff097424 */ /* 0x000fe200078e00ff */
[----:B------:R-:W-:Y:S01]  /*a8b0*/  USHF.L.U32 UR18, UR9, UR5, URZ ;  /* 0x0000000509127299 */ /* 0x000fe2000800063f */
[----:B------:R-:W-:Y:S01]  /*a8c0*/  LOP3.LUT R12, R19, 0x2, RZ, 0xfc, !PT ;  /* 0x00000002130c7812 */ /* 0x000fe200078efcff */
[----:B------:R-:W-:Y:S01]  /*a8d0*/  ULDC UR4, c[0x0][0x600] ;  /* 0x0001800000047ab9 */ /* 0x000fe20000000800 */
[----:B------:R-:W-:Y:S01]  /*a8e0*/  ULDC UR5, c[0x0][0x14] ;  /* 0x0000050000057ab9 */ /* 0x000fe20000000800 */
[----:B------:R-:W-:-:S02]  /*a8f0*/  UIADD3 UR4, UR4, -0x1, URZ ;  /* 0xffffffff04047890 */ /* 0x000fc4000fffe03f */
[----:B------:R-:W-:Y:S02]  /*a900*/  UIMAD.WIDE.U32 UR22, UR6, UR5, URZ ;  /* 0x00000005061672a5 */ /* 0x000fe4000f8e003f */
[----:B------:R-:W-:Y:S02]  /*a910*/  UIMAD UR13, UR7, UR5, URZ ;  /* 0x00000005070d72a4 */ /* 0x000fe4000f8e023f */
[----:B------:R-:W-:Y:S02]  /*a920*/  ULOP3.LUT UR17, URZ, UR8, URZ, 0x33, !UPT ;  /* 0x000000083f117292 */ /* 0x000fe4000f8e333f */
[----:B------:R-:W-:Y:S01]  /*a930*/  UIADD3 UR13, UR23, UR13, URZ ;  /* 0x0000000d170d7290 */ /* 0x000fe2000fffe03f */
[----:B0-----:R-:W-:Y:S01]  /*a940*/  VIADD R0, R0, 0x3f ;  /* 0x0000003f00007836 */ /* 0x001fe20000000000 */
[----:B------:R-:W-:-:S04]  /*a950*/  ULDC.64 UR24, c[0x0][0x198] ;  /* 0x0000660000187ab9 */ /* 0x000fc80000000a00 */
[----:B------:R-:W-:Y:S01]  /*a960*/  SHF.R.S32.HI R3, RZ, 0x1f, R0 ;  /* 0x0000001fff037819 */ /* 0x000fe20000011400 */
[----:B-1----:R-:W-:-:S03]  /*a970*/  IMAD.U32 R10, RZ, RZ, UR10 ;  /* 0x0000000aff0a7e24 */ /* 0x002fc6000f8e00ff */
[----:B------:R-:W-:Y:S01]  /*a980*/  LEA.HI R3, R3, R0, RZ, 0x6 ;  /* 0x0000000003037211 */ /* 0x000fe200078f30ff */
[----:B------:R-:W-:-:S03]  /*a990*/  IMAD.MOV.U32 R0, RZ, RZ, 0x1 ;  /* 0x00000001ff007424 */ /* 0x000fc600078e00ff */
[----:B------:R-:W-:Y:S01]  /*a9a0*/  SHF.R.S32.HI R8, RZ, 0x6, R3 ;  /* 0x00000006ff087819 */ /* 0x000fe20000011403 */
[----:B------:R-:W-:-:S04]  /*a9b0*/  IMAD.MOV.U32 R3, RZ, RZ, RZ ;  /* 0x000000ffff037224 */ /* 0x000fc800078e00ff */
[----:B------:R-:W-:-:S07]  /*a9c0*/  VIADD R11, R8, 0x1 ;  /* 0x00000001080b7836 */ /* 0x000fce0000000000 */
.L_x_305:
[----:B------:R-:W-:-:S03]  /*a9d0*/  UMOV UR5, 0xffffffff ;  /* 0xffffffff00057882 */ /* 0x000fc60000000000 */
[----:B------:R-:W-:Y:S05]  /*a9e0*/  BRA.DIV UR5, `(.L_x_295) ;  /* 0x0000000e05b07947 */ /* 0x000fea000b800000 */
[----:B------:R-:W-:-:S13]  /*a9f0*/  ELECT P6, URZ, PT ;  /* 0x00000000003f782f */ /* 0x000fda00038c0000 */
.L_x_316:
[----:B------:R-:W0:Y:S01]  /*aa00*/  LDC R4, c[0x0][0x28c] ;  /* 0x0000a300ff047b82 */ /* 0x000e220000000800 */
[----:B------:R-:W-:Y:S01]  /*aa10*/  BSSY B1, `(.L_x_296) ;  /* 0x000003b000017945 */ /* 0x000fe20003800000 */
[----:B0-----:R-:W-:-:S13]  /*aa20*/  ISETP.LT.OR P6, PT, R4, 0x1, !P6 ;  /* 0x000000010400780c */ /* 0x001fda00077c1670 */
[----:B------:R-:W-:Y:S05]  /*aa30*/  @P6 BRA `(.L_x_297) ;  /* 0x0000000000e06947 */ /* 0x000fea0003800000 */
[----:B------:R-:W-:Y:S02]  /*aa40*/  IMAD R13, R13, 0x8, R10 ;  /* 0x000000080d0d7824 */ /* 0x000fe400078e020a */
[----:B------:R-:W-:Y:S02]  /*aa50*/  IMAD.SHL.U32 R15, R7, 0x100, RZ ;  /* 0x00000100070f7824 */ /* 0x000fe400078e00ff */
[----:B------:R-:W-:Y:S02]  /*aa60*/  IMAD.MOV.U32 R21, RZ, RZ, RZ ;  /* 0x000000ffff157224 */ /* 0x000fe400078e00ff */
[----:B------:R-:W-:Y:S02]  /*aa70*/  IMAD.MOV.U32 R4, RZ, RZ, R11 ;  /* 0x000000ffff047224 */ /* 0x000fe400078e000b */
[----:B------:R-:W-:Y:S02]  /*aa80*/  IMAD.MOV.U32 R5, RZ, RZ, R0 ;  /* 0x000000ffff057224 */ /* 0x000fe400078e0000 */
[----:B------:R-:W-:-:S02]  /*aa90*/  IMAD.MOV.U32 R7, RZ, RZ, R3 ;  /* 0x000000ffff077224 */ /* 0x000fc400078e0003 */
[----:B------:R-:W-:-:S07]  /*aaa0*/  IMAD.SHL.U32 R20, R13, 0x10, RZ ;  /* 0x000000100d147824 */ /* 0x000fce00078e00ff */
.L_x_300:
[----:B------:R-:W0:Y:S01]  /*aab0*/  S2UR UR5, SR_CgaCtaId ;  /* 0x00000000000579c3 */ /* 0x000e220000008800 */
[----:B------:R-:W-:Y:S02]  /*aac0*/  MOV R13, 0x400 ;  /* 0x00000400000d7802 */ /* 0x000fe40000000f00 */
[----:B------:R-:W-:-:S13]  /*aad0*/  LOP3.LUT P1, RZ, R18, 0x7f, RZ, 0xc0, !PT ;  /* 0x0000007f12ff7812 */ /* 0x000fda000782c0ff */
[----:B------:R-:W1:Y:S01]  /*aae0*/  @!P1 LDC R14, c[0x0][0x500] ;  /* 0x00014000ff0e9b82 */ /* 0x000e620000000800 */
[----:B0-----:R-:W-:-:S05]  /*aaf0*/  IMAD.U32 R10, RZ, RZ, UR5 ;  /* 0x00000005ff0a7e24 */ /* 0x001fca000f8e00ff */
[----:B------:R-:W-:Y:S02]  /*ab00*/  LEA R24, R10, R13, 0x18 ;  /* 0x0000000d0a187211 */ /* 0x000fe400078ec0ff */
[----:B------:R-:W-:-:S03]  /*ab10*/  SHF.L.U32 R13, R5, 0x1f, RZ ;  /* 0x0000001f050d7819 */ /* 0x000fc600000006ff */
[----:B------:R-:W-:-:S04]  /*ab20*/  IMAD R22, R7, 0x8, R24 ;  /* 0x0000000807167824 */ /* 0x000fc800078e0218 */
[----:B------:R-:W0:Y:S02]  /*ab30*/  SYNCS.PHASECHK.TRANS64.TRYWAIT P0, [R22+URZ+0x20], R13 ;  /* 0x0000200d160075a7 */ /* 0x000e24000800017f */
[----:B01----:R-:W-:Y:S05]  /*ab40*/  @!P0 BRA `(.L_x_298) ;  /* 0x0000000c00788947 */ /* 0x003fea0003800000 */
.L_x_317:
[----:B0-----:R-:W-:Y:S01]  /*ab50*/  PRMT R13, R12, 0x9910, RZ ;  /* 0x000099100c0d7816 */ /* 0x001fe200000000ff */
[----:B------:R0:W-:Y:S03]  /*ab60*/  @!P1 SYNCS.ARRIVE.TRANS64 RZ, [R22+URZ], R14 ;  /* 0x0000000e16ff99a7 */ /* 0x0001e6000800003f */
[----:B------:R-:W-:-:S13]  /*ab70*/  ISETP.NE.AND P0, PT, R13, 0x2, PT ;  /* 0x000000020d00780c */ /* 0x000fda0003f05270 */
[----:B0-----:R-:W-:Y:S05]  /*ab80*/  @P0 BRA `(.L_x_299) ;  /* 0x0000000000040947 */ /* 0x001fea0003800000 */
[----:B------:R-:W-:Y:S01]  /*ab90*/  BPT.TRAP 0x1 ;  /* 0x000000040000795c */ /* 0x000fe20000300000 */
.L_x_299:
[----:B------:R-:W-:Y:S01]  /*aba0*/  IMAD R13, R7, 0x8, R10 ;  /* 0x00000008070d7824 */ /* 0x000fe200078e020a */
[----:B------:R-:W-:Y:S01]  /*abb0*/  R2UR UR9, R22 ;  /* 0x00000000160972ca */ /* 0x000fe200000e0000 */
[----:B------:R-:W-:Y:S01]  /*abc0*/  VIADD R4, R4, 0xffffffff ;  /* 0xffffffff04047836 */ /* 0x000fe20000000000 */
[----:B------:R-:W-:Y:S01]  /*abd0*/  UIADD3 UR6, UP0, UR24, 0xf0, URZ ;  /* 0x000000f018067890 */ /* 0x000fe2000ff1e03f */
[----:B------:R-:W-:Y:S01]  /*abe0*/  IMAD.SHL.U32 R13, R13, 0x400, RZ ;  /* 0x000004000d0d7824 */ /* 0x000fe200078e00ff */
[----:B------:R-:W-:Y:S01]  /*abf0*/  R2UR UR11, R20 ;  /* 0x00000000140b72ca */ /* 0x000fe200000e0000 */
[----:B------:R-:W-:Y:S01]  /*ac00*/  UIADD3 UR26, UP1, UR24, 0x1f0, URZ ;  /* 0x000001f0181a7890 */ /* 0x000fe2000ff3e03f */
[----:B------:R-:W-:Y:S01]  /*ac10*/  R2UR UR10, R21 ;  /* 0x00000000150a72ca */ /* 0x000fe200000e0000 */
[--C-:B------:R-:W-:Y:S01]  /*ac20*/  IMAD R13, R13, 0x2, R24.reuse ;  /* 0x000000020d0d7824 */ /* 0x100fe200078e0218 */
[----:B------:R-:W-:Y:S01]  /*ac30*/  R2UR UR12, R6 ;  /* 0x00000000060c72ca */ /* 0x000fe200000e0000 */
[----:B------:R-:W-:Y:S01]  /*ac40*/  IMAD R24, R7, 0x8000, R24 ;  /* 0x0000800007187824 */ /* 0x000fe200078e0218 */
[----:B------:R-:W-:Y:S01]  /*ac50*/  R2UR UR19, R15 ;  /* 0x000000000f1372ca */ /* 0x000fe200000e0000 */
[----:B------:R-:W-:Y:S01]  /*ac60*/  UIADD3.X UR7, URZ, UR25, URZ, UP0, !UPT ;  /* 0x000000193f077290 */ /* 0x000fe200087fe43f */
[----:B------:R-:W-:Y:S01]  /*ac70*/  R2UR UR5, R13 ;  /* 0x000000000d0572ca */ /* 0x000fe200000e0000 */
[----:B------:R-:W-:Y:S01]  /*ac80*/  VIADD R7, R7, 0x1 ;  /* 0x0000000107077836 */ /* 0x000fe20000000000 */
[----:B------:R-:W-:Y:S01]  /*ac90*/  R2UR UR8, R24 ;  /* 0x00000000180872ca */ /* 0x000fe200000e0000 */
[----:B------:R-:W-:Y:S01]  /*aca0*/  UIADD3.X UR27, URZ, UR25, URZ, UP1, !UPT ;  /* 0x000000193f1b7290 */ /* 0x000fe20008ffe43f */
[----:B------:R-:W-:Y:S01]  /*acb0*/  ISETP.GT.AND P1, PT, R4, 0x1, PT ;  /* 0x000000010400780c */ /* 0x000fe20003f24270 */
[----:B------:R-:W-:Y:S01]  /*acc0*/  UMOV UR20, 0xff0000 ;  /* 0x00ff000000147882 */ /* 0x000fe20000000000 */
[----:B------:R-:W-:Y:S01]  /*acd0*/  UMOV UR14, 0x0 ;  /* 0x00000000000e7882 */ /* 0x000fe20000000000 */
[----:B------:R-:W-:Y:S01]  /*ace0*/  UMOV UR15, 0x10000000 ;  /* 0x10000000000f7882 */ /* 0x000fe20000000000 */
[----:B------:R-:W-:Y:S01]  /*acf0*/  ISETP.NE.AND P0, PT, R7, 0x4, PT ;  /* 0x000000040700780c */ /* 0x000fe20003f05270 */
[----:B------:R-:W-:-:S03]  /*ad00*/  VIADD R21, R21, 0x40 ;  /* 0x0000004015157836 */ /* 0x000fc60000000000 */
[----:B------:R-:W-:Y:S01]  /*ad10*/  SEL R14, RZ, 0x1, P0 ;  /* 0x00000001ff0e7807 */ /* 0x000fe20000000000 */
[----:B------:R-:W-:Y:S01]  /*ad20*/  UIADD3 UR5, UR5, 0x100, URZ ;  /* 0x0000010005057890 */ /* 0x000fe2000fffe03f */
[----:B------:R-:W-:Y:S01]  /*ad30*/  SEL R7, R7, RZ, P0 ;  /* 0x000000ff07077207 */ /* 0x000fe20000000000 */
[----:B------:R-:W-:Y:S01]  /*ad40*/  UIADD3 UR16, UR8, 0x10100, URZ ;  /* 0x0001010008107890 */ /* 0x000fe2000fffe03f */
[----:B------:R-:W-:-:S04]  /*ad50*/  LOP3.LUT R5, R5, R14, RZ, 0x3c, !PT ;  /* 0x0000000e05057212 */ /* 0x000fc800078e3cff */
[----:B------:R-:W-:Y:S02]  /*ad60*/  UMOV UR8, UR5 ;  /* 0x0000000500087c82 */ /* 0x000fe40008000000 */
[----:B------:R0:W-:Y:S02]  /*ad70*/  UTMALDG.3D.MULTICAST [UR8], [UR6], UR20, desc[UR14] ;  /* 0x00000e08060073b4 */ /* 0x0001e40008011814 */
[----:B0-----:R-:W-:Y:S01]  /*ad80*/  UMOV UR8, UR16 ;  /* 0x0000001000087c82 */ /* 0x001fe20008000000 */
[----:B------:R-:W-:Y:S02]  /*ad90*/  UMOV UR11, UR19 ;  /* 0x00000013000b7c82 */ /* 0x000fe40008000000 */
[----:B------:R0:W-:Y:S02]  /*ada0*/  UTMALDG.3D [UR8], [UR26], desc[UR14] ;  /* 0x00000e081a0075b4 */ /* 0x0001e40008011000 */
[----:B0-----:R-:W-:Y:S05]  /*adb0*/  @P1 BRA `(.L_x_300) ;  /* 0xfffffffc003c1947 */ /* 0x001fea000383ffff */
.L_x_297:
[----:B------:R-:W-:Y:S05]  /*adc0*/  BSYNC B1 ;  /* 0x0000000000017941 */ /* 0x000fea0003800000 */
.L_x_296:
[----:B------:R-:W-:Y:S01]  /*add0*/  LOP3.LUT P1, RZ, R9, 0xff, RZ, 0xc0, !PT ;  /* 0x000000ff09ff7812 */ /* 0x000fe2000782c0ff */
[----:B------:R-:W-:Y:S01]  /*ade0*/  IMAD.IADD R3, R8, 0x1, R3 ;  /* 0x0000000108037824 */ /* 0x000fe200078e0203 */
[----:B------:R-:W-:Y:S01]  /*adf0*/  IADD3 R16, P2, R16, UR22, RZ ;  /* 0x0000001610107c10 */ /* 0x000fe2000ff5e0ff */
[----:B------:R-:W-:Y:S01]  /*ae00*/  ULDC.64 UR6, c[0x0][0x650] ;  /* 0x0001940000067ab9 */ /* 0x000fe20000000a00 */
[----:B------:R-:W-:Y:S01]  /*ae10*/  BSSY B1, `(.L_x_301) ;  /* 0x000006c000017945 */ /* 0x000fe20003800000 */
[----:B------:R-:W-:Y:S01]  /*ae20*/  IMAD.MOV.U32 R13, RZ, RZ, -0x1 ;  /* 0xffffffffff0d7424 */ /* 0x000fe200078e00ff */
[----:B------:R-:W-:Y:S01]  /*ae30*/  ISETP.GT.U32.AND P0, PT, R3, 0x3, PT ;  /* 0x000000030300780c */ /* 0x000fe20003f04070 */
[----:B------:R-:W-:Y:S01]  /*ae40*/  IMAD.MOV.U32 R7, RZ, RZ, -0x1 ;  /* 0xffffffffff077424 */ /* 0x000fe200078e00ff */
[----:B------:R-:W-:Y:S01]  /*ae50*/  SHF.R.U32.HI R4, RZ, 0x2, R3 ;  /* 0x00000002ff047819 */ /* 0x000fe20000011603 */
[----:B------:R-:W-:Y:S01]  /*ae60*/  IMAD.MOV.U32 R6, RZ, RZ, -0x1 ;  /* 0xffffffffff067424 */ /* 0x000fe200078e00ff */
[----:B------:R-:W-:-:S02]  /*ae70*/  ISETP.LT.U32.AND P0, PT, R8, 0x4, P0 ;  /* 0x000000040800780c */ /* 0x000fc40000701070 */
[----:B------:R-:W-:Y:S01]  /*ae80*/  IADD3.X R17, R17, UR13, RZ, P2, !PT ;  /* 0x0000000d11117c10 */ /* 0x000fe200097fe4ff */
[----:B------:R-:W0:Y:S01]  /*ae90*/  @P1 S2R R10, SR_CgaCtaId ;  /* 0x00000000000a1919 */ /* 0x000e220000008800 */
[----:B------:R-:W-:Y:S02]  /*aea0*/  @P1 MOV R5, 0x400 ;  /* 0x0000040000051802 */ /* 0x000fe40000000f00 */
[----:B------:R-:W-:Y:S02]  /*aeb0*/  ISETP.GE.U32.AND P2, PT, R16, UR6, PT ;  /* 0x0000000610007c0c */ /* 0x000fe4000bf46070 */
[----:B------:R-:W-:Y:S02]  /*aec0*/  LOP3.LUT R4, R4, 0x1, RZ, 0xc0, !PT ;  /* 0x0000000104047812 */ /* 0x000fe400078ec0ff */
[----:B------:R-:W-:Y:S02]  /*aed0*/  LOP3.LUT R3, R3, 0x3, RZ, 0xc0, !PT ;  /* 0x0000000303037812 */ /* 0x000fe400078ec0ff */
[----:B------:R-:W-:-:S02]  /*aee0*/  PRMT R9, RZ, 0x7610, R9 ;  /* 0x00007610ff097816 */ /* 0x000fc40000000009 */
[----:B0-----:R-:W-:-:S04]  /*aef0*/  @P1 LEA R5, R10, R5, 0x18 ;  /* 0x000000050a051211 */ /* 0x001fc800078ec0ff */
[----:B------:R0:W-:Y:S01]  /*af00*/  @P1 SYNCS.ARRIVE.TRANS64.A1T0 RZ, [R5+URZ+0x58], RZ ;  /* 0x000058ff05ff19a7 */ /* 0x0001e2000810003f */
[----:B------:R-:W-:-:S04]  /*af10*/  ISETP.NE.U32.AND P1, PT, R4, 0x1, PT ;  /* 0x000000010400780c */ /* 0x000fc80003f25070 */
[----:B------:R-:W-:Y:S02]  /*af20*/  ISETP.GT.U32.AND P1, PT, R8, 0x3, !P1 ;  /* 0x000000030800780c */ /* 0x000fe40004f24070 */
[----:B0-----:R-:W-:Y:S02]  /*af30*/  SEL R5, RZ, 0x1, !P0 ;  /* 0x00000001ff057807 */ /* 0x001fe40004000000 */
[----:B------:R-:W-:Y:S02]  /*af40*/  ISETP.GE.U32.AND.EX P0, PT, R17, UR7, PT, P2 ;  /* 0x0000000711007c0c */ /* 0x000fe4000bf06120 */
[----:B------:R-:W-:-:S04]  /*af50*/  SEL R4, RZ, 0x1, !P1 ;  /* 0x00000001ff047807 */ /* 0x000fc80004800000 */
[----:B------:R-:W-:Y:S02]  /*af60*/  LOP3.LUT R0, R4, R0, R5, 0x96, !PT ;  /* 0x0000000004007212 */ /* 0x000fe400078e9605 */
[----:B------:R-:W-:-:S05]  /*af70*/  PRMT R4, RZ, 0x7610, R4 ;  /* 0x00007610ff047816 */ /* 0x000fca0000000004 */
[----:B------:R-:W-:Y:S05]  /*af80*/  @P0 BRA `(.L_x_302) ;  /* 0x0000000400500947 */ /* 0x000fea0003800000 */
[----:B------:R-:W0:Y:S01]  /*af90*/  S2R R15, SR_CTAID.X ;  /* 0x00000000000f7919 */ /* 0x000e220000002500 */
[----:B------:R-:W-:Y:S01]  /*afa0*/  ULDC.64 UR6, c[0x0][0x628] ;  /* 0x00018a0000067ab9 */ /* 0x000fe20000000a00 */
[----:B------:R-:W1:Y:S01]  /*afb0*/  LDC R20, c[0x0][0x144] ;  /* 0x00005100ff147b82 */ /* 0x000e620000000800 */
[----:B------:R-:W-:Y:S01]  /*afc0*/  ISETP.NE.U32.AND P0, PT, RZ, UR6, PT ;  /* 0x00000006ff007c0c */ /* 0x000fe2000bf05070 */
[----:B------:R-:W2:Y:S01]  /*afd0*/  S2R R13, SR_CTAID.Y ;  /* 0x00000000000d7919 */ /* 0x000ea20000002600 */
[----:B------:R-:W-:Y:S01]  /*afe0*/  ULDC UR8, c[0x0][0x630] ;  /* 0x00018c0000087ab9 */ /* 0x000fe20000000800 */
[----:B------:R-:W-:Y:S01]  /*aff0*/  ULDC UR9, c[0x0][0x150] ;  /* 0x0000540000097ab9 */ /* 0x000fe20000000800 */
[----:B------:R-:W-:Y:S01]  /*b000*/  ISETP.NE.AND.EX P0, PT, RZ, UR7, PT, P0 ;  /* 0x00000007ff007c0c */ /* 0x000fe2000bf05300 */
[----:B------:R-:W-:Y:S02]  /*b010*/  IMAD.MOV.U32 R4, RZ, RZ, R16 ;  /* 0x000000ffff047224 */ /* 0x000fe400078e0010 */
[----:B------:R-:W-:Y:S01]  /*b020*/  IMAD.MOV.U32 R5, RZ, RZ, R17 ;  /* 0x000000ffff057224 */ /* 0x000fe200078e0011 */
[----:B0-----:R-:W-:-:S09]  /*b030*/  I2FP.F32.U32 R22, R15 ;  /* 0x0000000f00167245 */ /* 0x001fd20000201000 */
[----:B------:R-:W-:Y:S05]  /*b040*/  @!P0 BRA `(.L_x_303) ;  /* 0x0000000000288947 */ /* 0x000fea0003800000 */
[----:B------:R-:W-:Y:S02]  /*b050*/  ULDC UR5, c[0x0][0x634] ;  /* 0x00018d0000057ab9 */ /* 0x000fe40000000800 */
[----:B------:R-:W-:-:S05]  /*b060*/  IADD3 R5, P0, R16, UR5, RZ ;  /* 0x0000000510057c10 */ /* 0x000fca000ff1e0ff */
[----:B------:R-:W-:-:S04]  /*b070*/  IMAD.X R21, RZ, RZ, R17, P0 ;  /* 0x000000ffff157224 */ /* 0x000fc800000e0611 */
[----:B------:R-:W-:-:S04]  /*b080*/  IMAD.WIDE.U32 R6, R21, UR6, RZ ;  /* 0x0000000615067c25 */ /* 0x000fc8000f8e00ff */
[----:B------:R-:W-:-:S04]  /*b090*/  IMAD.WIDE.U32 R6, P0, R5, UR7, R6 ;  /* 0x0000000705067c25 */ /* 0x000fc8000f800006 */
[----:B------:R-:W-:-:S04]  /*b0a0*/  IMAD.WIDE.U32 R4, R5, UR6, RZ ;  /* 0x0000000605047c25 */ /* 0x000fc8000f8e00ff */
[----:B------:R-:W-:Y:S01]  /*b0b0*/  IMAD.MOV.U32 R4, RZ, RZ, R7 ;  /* 0x000000ffff047224 */ /* 0x000fe200078e0007 */
[----:B------:R-:W-:Y:S01]  /*b0c0*/  IADD3 RZ, P1, R5, R6, RZ ;  /* 0x0000000605ff7210 */ /* 0x000fe20007f3e0ff */
[----:B------:R-:W-:-:S04]  /*b0d0*/  IMAD.X R5, RZ, RZ, RZ, P0 ;  /* 0x000000ffff057224 */ /* 0x000fc800000e06ff */
[----:B------:R-:W-:-:S08]  /*b0e0*/  IMAD.WIDE.U32.X R4, R21, UR7, R4, P1 ;  /* 0x0000000715047c25 */ /* 0x000fd000088e0404 */
.L_x_303:
[----:B------:R-:W-:Y:S01]  /*b0f0*/  FMUL R22, R22, UR9 ;  /* 0x0000000916167c20 */ /* 0x000fe20008400000 */
[--C-:B------:R-:W-:Y:S01]  /*b100*/  SHF.R.U64 R14, R4, UR8, R5.reuse ;  /* 0x00000008040e7c19 */ /* 0x100fe20008001205 */
[----:B------:R-:W-:Y:S01]  /*b110*/  ULDC.64 UR6, c[0x0][0x620] ;  /* 0x0001880000067ab9 */ /* 0x000fe20000000a00 */
[----:B------:R-:W-:Y:S01]  /*b120*/  SHF.R.U32.HI R4, RZ, UR8, R5 ;  /* 0x00000008ff047c19 */ /* 0x000fe20008011605 */
[----:B------:R-:W-:Y:S01]  /*b130*/  ULDC.64 UR8, c[0x0][0x640] ;  /* 0x0001900000087ab9 */ /* 0x000fe20000000a00 */
[----:B------:R-:W-:Y:S01]  /*b140*/  IADD3 R5, P0, RZ, -R14, RZ ;  /* 0x8000000eff057210 */ /* 0x000fe20007f1e0ff */
[----:B------:R-:W0:Y:S01]  /*b150*/  F2I.U32.TRUNC.NTZ R22, R22 ;  /* 0x0000001600167305 */ /* 0x000e22000020f000 */
[----:B------:R-:W-:-:S03]  /*b160*/  ULDC UR5, c[0x0][0x618] ;  /* 0x0001860000057ab9 */ /* 0x000fc60000000800 */
[----:B------:R-:W-:Y:S01]  /*b170*/  IMAD.X R4, RZ, RZ, ~R4, P0 ;  /* 0x000000ffff047224 */ /* 0x000fe200000e0e04 */
[----:B------:R-:W-:-:S03]  /*b180*/  ISETP.NE.U32.AND P0, PT, RZ, UR8, PT ;  /* 0x00000008ff007c0c */ /* 0x000fc6000bf05070 */
[----:B------:R-:W-:Y:S01]  /*b190*/  IMAD R4, R4, UR6, RZ ;  /* 0x0000000604047c24 */ /* 0x000fe2000f8e02ff */
[----:B------:R-:W-:-:S03]  /*b1a0*/  ISETP.NE.AND.EX P0, PT, RZ, UR9, PT, P0 ;  /* 0x00000009ff007c0c */ /* 0x000fc6000bf05300 */
[C---:B------:R-:W-:Y:S02]  /*b1b0*/  IMAD R7, R5.reuse, UR7, R4 ;  /* 0x0000000705077c24 */ /* 0x040fe4000f8e0204 */
[----:B------:R-:W-:Y:S01]  /*b1c0*/  IMAD.WIDE.U32 R4, R5, UR6, R16 ;  /* 0x0000000605047c25 */ /* 0x000fe2000f8e0010 */
[----:B------:R-:W-:-:S03]  /*b1d0*/  ULDC UR6, c[0x0][0x154] ;  /* 0x0000550000067ab9 */ /* 0x000fc60000000800 */
[----:B0-----:R-:W-:Y:S02]  /*b1e0*/  IMAD.MOV R6, RZ, RZ, -R22 ;  /* 0x000000ffff067224 */ /* 0x001fe400078e0a16 */
[----:B------:R-:W-:Y:S02]  /*b1f0*/  IMAD.IADD R5, R5, 0x1, R7 ;  /* 0x0000000105057824 */ /* 0x000fe400078e0207 */
[----:B-1----:R-:W-:Y:S01]  /*b200*/  IMAD R15, R20, R6, R15 ;  /* 0x00000006140f7224 */ /* 0x002fe200078e020f */
[----:B--2---:R-:W-:Y:S01]  /*b210*/  I2FP.F32.U32 R6, R13 ;  /* 0x0000000d00067245 */ /* 0x004fe20000201000 */
[----:B------:R-:W0:Y:S01]  /*b220*/  LDC R20, c[0x0][0x148] ;  /* 0x00005200ff147b82 */ /* 0x000e220000000800 */
[--C-:B------:R-:W-:Y:S02]  /*b230*/  SHF.R.U64 R21, R4, UR5, R5.reuse ;  /* 0x0000000504157c19 */ /* 0x100fe40008001205 */
[----:B------:R-:W-:Y:S01]  /*b240*/  SHF.R.U32.HI R4, RZ, UR5, R5 ;  /* 0x00000005ff047c19 */ /* 0x000fe20008011605 */
[----:B------:R-:W-:Y:S01]  /*b250*/  FMUL R6, R6, UR6 ;  /* 0x0000000606067c20 */ /* 0x000fe20008400000 */
[----:B------:R-:W-:-:S02]  /*b260*/  ULDC UR5, c[0x0][0x608] ;  /* 0x0001820000057ab9 */ /* 0x000fc40000000800 */
[--C-:B------:R-:W-:Y:S01]  /*b270*/  SHF.R.U64 R23, R21, UR5, R4.reuse ;  /* 0x0000000515177c19 */ /* 0x100fe20008001204 */
[----:B------:R1:W2:Y:S01]  /*b280*/  F2I.U32.TRUNC.NTZ R24, R6 ;  /* 0x0000000600187305 */ /* 0x0002a2000020f000 */
[----:B------:R-:W-:Y:S01]  /*b290*/  SHF.R.U32.HI R4, RZ, UR5, R4 ;  /* 0x00000005ff047c19 */ /* 0x000fe20008011604 */
[----:B------:R-:W-:-:S03]  /*b2a0*/  ULDC UR5, c[0x0][0x658] ;  /* 0x0001960000057ab9 */ /* 0x000fc60000000800 */
[--C-:B------:R-:W-:Y:S02]  /*b2b0*/  SHF.R.U64 R22, R23, UR5, R4.reuse ;  /* 0x0000000517167c19 */ /* 0x100fe40008001204 */
[----:B------:R-:W-:-:S03]  /*b2c0*/  SHF.R.U32.HI R25, RZ, UR5, R4 ;  /* 0x00000005ff197c19 */ /* 0x000fc60008011604 */
[----:B------:R-:W-:Y:S02]  /*b2d0*/  IMAD.MOV.U32 R4, RZ, RZ, R22 ;  /* 0x000000ffff047224 */ /* 0x000fe400078e0016 */
[----:B------:R-:W-:Y:S01]  /*b2e0*/  IMAD.MOV.U32 R5, RZ, RZ, R25 ;  /* 0x000000ffff057224 */ /* 0x000fe200078e0019 */
[----:B-1----:R-:W-:Y:S06]  /*b2f0*/  @!P0 BRA `(.L_x_304) ;  /* 0x0000000000288947 */ /* 0x002fec0003800000 */
        /* <DEDUP_REMOVED lines=10> */
.L_x_304:
[----:B------:R-:W-:Y:S01]  /*b3a0*/  ISETP.NE.AND P0, PT, R2, 0x1, PT ;  /* 0x000000010200780c */ /* 0x000fe20003f05270 */
[----:B------:R-:W-:Y:S01]  /*b3b0*/  ULDC UR5, c[0x0][0x648] ;  /* 0x0001920000057ab9 */ /* 0x000fe20000000800 */
[----:B------:R-:W-:Y:S01]  /*b3c0*/  LOP3.LUT R23, R23, UR17, RZ, 0xc0, !PT ;  /* 0x0000001117177c12 */ /* 0x000fe2000f8ec0ff */
[----:B--2---:R-:W-:Y:S01]  /*b3d0*/  IMAD.MOV R24, RZ, RZ, -R24 ;  /* 0x000000ffff187224 */ /* 0x004fe200078e0a18 */
[----:B------:R-:W-:Y:S01]  /*b3e0*/  SHF.R.U64 R4, R4, UR5, R5 ;  /* 0x0000000504047c19 */ /* 0x000fe20008001205 */
[----:B------:R-:W-:Y:S01]  /*b3f0*/  ULDC UR5, c[0x0][0x638] ;  /* 0x00018e0000057ab9 */ /* 0x000fe20000000800 */
[----:B------:R-:W-:Y:S01]  /*b400*/  LOP3.LUT R21, R21, UR4, RZ, 0xc0, !PT ;  /* 0x0000000415157c12 */ /* 0x000fe2000f8ec0ff */
[----:B------:R-:W-:Y:S01]  /*b410*/  ULDC UR6, c[0x0][0x610] ;  /* 0x0001840000067ab9 */ /* 0x000fe20000000800 */
[----:B------:R-:W-:Y:S02]  /*b420*/  IMAD.MOV.U32 R6, RZ, RZ, R14 ;  /* 0x000000ffff067224 */ /* 0x000fe400078e000e */
[----:B------:R-:W-:-:S02]  /*b430*/  IMAD.MOV R5, RZ, RZ, -R4 ;  /* 0x000000ffff057224 */ /* 0x000fc400078e0a04 */
[----:B------:R-:W-:Y:S02]  /*b440*/  IMAD R4, R4, UR18, R23 ;  /* 0x0000001204047c24 */ /* 0x000fe4000f8e0217 */
[----:B0-----:R-:W-:Y:S02]  /*b450*/  @P0 IMAD R15, R20, R24, R13 ;  /* 0x00000018140f0224 */ /* 0x001fe400078e020d */
[----:B------:R-:W-:Y:S01]  /*b460*/  IMAD R22, R5, UR5, R22 ;  /* 0x0000000505167c24 */ /* 0x000fe2000f8e0216 */
[----:B------:R-:W-:Y:S01]  /*b470*/  ULDC UR5, c[0x0][0x600] ;  /* 0x0001800000057ab9 */ /* 0x000fe20000000800 */
[----:B------:R-:W-:Y:S02]  /*b480*/  IMAD R15, R4, UR6, R15 ;  /* 0x00000006040f7c24 */ /* 0x000fe4000f8e020f */
[----:B------:R-:W-:Y:S02]  /*b490*/  IMAD R22, R22, UR5, R21 ;  /* 0x0000000516167c24 */ /* 0x000fe4000f8e0215 */
[----:B------:R-:W-:-:S03]  /*b4a0*/  IMAD.MOV.U32 R4, RZ, RZ, 0x1 ;  /* 0x00000001ff047424 */ /* 0x000fc600078e00ff */
[----:B------:R-:W-:Y:S02]  /*b4b0*/  SEL R7, R22, R15, !P0 ;  /* 0x0000000f16077207 */ /* 0x000fe40004000000 */
[----:B------:R-:W-:-:S07]  /*b4c0*/  SEL R13, R15, R22, !P0 ;  /* 0x000000160f0d7207 */ /* 0x000fce0004000000 */
.L_x_302:
[----:B------:R-:W-:Y:S05]  /*b4d0*/  BSYNC B1 ;  /* 0x0000000000017941 */ /* 0x000fea0003800000 */
.L_x_301:
[----:B------:R-:W-:-:S13]  /*b4e0*/  LOP3.LUT P0, RZ, R4, 0xff, RZ, 0xc0, !PT ;  /* 0x000000ff04ff7812 */ /* 0x000fda000780c0ff */
[----:B------:R-:W-:Y:S05]  /*b4f0*/  @P0 BRA `(.L_x_305) ;  /* 0xfffffff400340947 */ /* 0x000fea000383ffff */
[----:B------:R-:W-:Y:S05]  /*b500*/  BSYNC B0 ;  /* 0x0000000000007941 */ /* 0x000fea0003800000 */
.L_x_294:
[----:B------:R-:W-:-:S03]  /*b510*/  UMOV UR5, 0xffffffff ;  /* 0xffffffff00057882 */ /* 0x000fc60000000000 */
[----:B------:R-:W-:Y:S05]  /*b520*/  BRA.DIV UR5, `(.L_x_306) ;  /* 0x0000000605147947 */ /* 0x000fea000b800000 */
[----:B------:R-:W-:-:S13]  /*b530*/  ELECT P6, URZ, PT ;  /* 0x00000000003f782f */ /* 0x000fda00038c0000 */
.L_x_320:
[----:B------:R-:W-:Y:S04]  /*b540*/  BSSY B0, `(.L_x_307) ;  /* 0x000002b000007945 */ /* 0x000fe80003800000 */
[----:B------:R-:W-:Y:S05]  /*b550*/  @!P6 BRA `(.L_x_308) ;  /* 0x0000000000a4e947 */ /* 0x000fea0003800000 */
[----:B------:R-:W-:-:S04]  /*b560*/  LOP3.LUT R19, R19, 0x2, RZ, 0xfc, !PT ;  /* 0x0000000213137812 */ /* 0x000fc800078efcff */
[----:B------:R-:W-:-:S13]  /*b570*/  ISETP.NE.AND P0, PT, R19, 0x3, PT ;  /* 0x000000031300780c */ /* 0x000fda0003f05270 */
[----:B------:R-:W-:Y:S05]  /*b580*/  @!P0 BRA `(.L_x_309) ;  /* 0x0000000000048947 */ /* 0x000fea0003800000 */
[----:B------:R-:W-:Y:S01]  /*b590*/  BPT.TRAP 0x1 ;  /* 0x000000040000795c */ /* 0x000fe20000300000 */
.L_x_309:
[----:B------:R-:W0:Y:S01]  /*b5a0*/  S2R R5, SR_CgaCtaId ;  /* 0x0000000000057919 */ /* 0x000e220000008800 */
[----:B------:R-:W-:Y:S02]  /*b5b0*/  MOV R2, 0x400 ;  /* 0x0000040000027802 */ /* 0x000fe40000000f00 */
[----:B------:R-:W-:Y:S02]  /*b5c0*/  SHF.L.U32 R4, R0, 0x1f, RZ ;  /* 0x0000001f00047819 */ /* 0x000fe400000006ff */
[----:B0-----:R-:W-:-:S05]  /*b5d0*/  LEA R2, R5, R2, 0x18 ;  /* 0x0000000205027211 */ /* 0x001fca00078ec0ff */
[----:B------:R-:W-:-:S04]  /*b5e0*/  VIADD R2, R2, 0x20 ;  /* 0x0000002002027836 */ /* 0x000fc80000000000 */
[C---:B------:R-:W-:Y:S02]  /*b5f0*/  IMAD R7, R3.reuse, 0x8, R2 ;  /* 0x0000000803077824 */ /* 0x040fe400078e0202 */
[----:B------:R-:W-:Y:S02]  /*b600*/  VIADD R3, R3, 0x1 ;  /* 0x0000000103037836 */ /* 0x000fe40000000000 */
[----:B------:R-:W0:Y:S03]  /*b610*/  SYNCS.PHASECHK.TRANS64.TRYWAIT P0, [R7+URZ], R4 ;  /* 0x00000004070075a7 */ /* 0x000e26000800017f */
[----:B------:R-:W-:-:S04]  /*b620*/  ISETP.NE.AND P1, PT, R3, 0x4, PT ;  /* 0x000000040300780c */ /* 0x000fc80003f25270 */
[----:B------:R-:W-:Y:S02]  /*b630*/  SEL R5, RZ, 0x1, P1 ;  /* 0x00000001ff057807 */ /* 0x000fe40000800000 */
[----:B------:R-:W-:Y:S02]  /*b640*/  SEL R3, R3, RZ, P1 ;  /* 0x000000ff03037207 */ /* 0x000fe40000800000 */
[----:B------:R-:W-:-:S03]  /*b650*/  LOP3.LUT R6, R0, R5, RZ, 0x3c, !PT ;  /* 0x0000000500067212 */ /* 0x000fc600078e3cff */
[----:B------:R-:W-:Y:S01]  /*b660*/  IMAD R8, R3, 0x8, R2 ;  /* 0x0000000803087824 */ /* 0x000fe200078e0202 */
[----:B------:R-:W-:Y:S01]  /*b670*/  SHF.L.U32 R5, R6, 0x1f, RZ ;  /* 0x0000001f06057819 */ /* 0x000fe200000006ff */
[----:B0-----:R-:W-:Y:S06]  /*b680*/  @!P0 BRA `(.L_x_310) ;  /* 0x0000000000dc8947 */ /* 0x001fec0003800000 */
.L_x_321:
[----:B------:R-:W1:Y:S01]  /*b690*/  SYNCS.PHASECHK.TRANS64.TRYWAIT P0, [R8+URZ], R5 ;  /* 0x00000005080075a7 */ /* 0x000e62000800017f */
[----:B------:R-:W-:-:S05]  /*b6a0*/  VIADD R0, R3, 0x1 ;  /* 0x0000000103007836 */ /* 0x000fca0000000000 */
[----:B------:R-:W-:-:S04]  /*b6b0*/  ISETP.NE.AND P1, PT, R0, 0x4, PT ;  /* 0x000000040000780c */ /* 0x000fc80003f25270 */
[----:B------:R-:W-:Y:S02]  /*b6c0*/  SEL R3, RZ, 0x1, P1 ;  /* 0x00000001ff037807 */ /* 0x000fe40000800000 */
[----:B0-----:R-:W-:Y:S02]  /*b6d0*/  SEL R7, R0, RZ, P1 ;  /* 0x000000ff00077207 */ /* 0x001fe40000800000 */
[----:B------:R-:W-:-:S03]  /*b6e0*/  LOP3.LUT R9, R6, R3, RZ, 0x3c, !PT ;  /* 0x0000000306097212 */ /* 0x000fc600078e3cff */
[----:B------:R-:W-:Y:S01]  /*b6f0*/  IMAD R11, R7, 0x8, R2 ;  /* 0x00000008070b7824 */ /* 0x000fe200078e0202 */
[----:B------:R-:W-:Y:S01]  /*b700*/  SHF.L.U32 R6, R9, 0x1f, RZ ;  /* 0x0000001f09067819 */ /* 0x000fe200000006ff */
[----:B-1----:R-:W-:Y:S06]  /*b710*/  @!P0 BRA `(.L_x_311) ;  /* 0x0000000000cc8947 */ /* 0x002fec0003800000 */
.L_x_322:
[----:B------:R-:W1:Y:S01]  /*b720*/  SYNCS.PHASECHK.TRANS64.TRYWAIT P0, [R11+URZ], R6 ;  /* 0x000000060b0075a7 */ /* 0x000e62000800017f */
[----:B------:R-:W-:-:S05]  /*b730*/  VIADD R0, R7, 0x1 ;  /* 0x0000000107007836 */ /* 0x000fca0000000000 */
[----:B------:R-:W-:-:S04]  /*b740*/  ISETP.NE.AND P1, PT, R0, 0x4, PT ;  /* 0x000000040000780c */ /* 0x000fc80003f25270 */
[----:B------:R-:W-:Y:S02]  /*b750*/  SEL R4, RZ, 0x1, P1 ;  /* 0x00000001ff047807 */ /* 0x000fe40000800000 */
[----:B------:R-:W-:Y:S02]  /*b760*/  SEL R3, R0, RZ, P1 ;  /* 0x000000ff00037207 */ /* 0x000fe40000800000 */
[----:B------:R-:W-:Y:S01]  /*b770*/  LOP3.LUT R0, R9, R4, RZ, 0x3c, !PT ;  /* 0x0000000409007212 */ /* 0x000fe200078e3cff */
[----:B-1----:R-:W-:Y:S06]  /*b780*/  @!P0 BRA `(.L_x_312) ;  /* 0x0000000000c48947 */ /* 0x002fec0003800000 */
.L_x_323:
[----:B------:R-:W-:Y:S01]  /*b790*/  IMAD R3, R3, 0x8, R2 ;  /* 0x0000000803037824 */ /* 0x000fe200078e0202 */
[----:B------:R-:W-:-:S07]  /*b7a0*/  SHF.L.U32 R0, R0, 0x1f, RZ ;  /* 0x0000001f00007819 */ /* 0x000fce00000006ff */
.L_x_313:
[----:B--2---:R2:W3:Y:S02]  /*b7b0*/  SYNCS.PHASECHK.TRANS64.TRYWAIT P0, [R3+URZ], R0 ;  /* 0x00000000030075a7 */ /* 0x0044e4000800017f */
[----:B---3--:R-:W-:Y:S05]  /*b7c0*/  @!P0 NANOSLEEP.SYNCS 0x989680 ;  /* 0x009896800000895d */ /* 0x008fea0003900000 */
[----:B------:R-:W3:Y:S02]  /*b7d0*/  @!P0 SYNCS.PHASECHK.TRANS64 P0, [R3+URZ], R0 ;  /* 0x00000000030085a7 */ /* 0x000ee4000800007f */
[----:B---3--:R-:W-:Y:S05]  /*b7e0*/  @!P0 BRA `(.L_x_313) ;  /* 0xfffffffc00f08947 */ /* 0x008fea000383ffff */
.L_x_308:
[----:B------:R-:W-:Y:S05]  /*b7f0*/  BSYNC B0 ;  /* 0x0000000000007941 */ /* 0x000fea0003800000 */
.L_x_307:
[----:B------:R-:W-:Y:S05]  /*b800*/  EXIT ;  /* 0x000000000000794d */ /* 0x000fea0003800000 */
.L_x_21:
[----:B---3--:R3:W4:Y:S02]  /*b810*/  SYNCS.PHASECHK.TRANS64.TRYWAIT P1, [R3+URZ], R0 ;  /* 0x00000000030075a7 */ /* 0x008724000802017f */
[----:B----4-:R-:W-:Y:S05]  /*b820*/  @!P1 NANOSLEEP.SYNCS 0x989680 ;  /* 0x009896800000995d */ /* 0x010fea0003900000 */
[----:B------:R-:W4:Y:S02]  /*b830*/  @!P1 SYNCS.PHASECHK.TRANS64 P1, [R3+URZ], R0 ;  /* 0x00000000030095a7 */ /* 0x000f24000802007f */
[----:B----4-:R-:W-:Y:S05]  /*b840*/  @!P1 BRA `(.L_x_21) ;  /* 0xfffffffc00f09947 */ /* 0x010fea000383ffff */
[----:B------:R-:W-:Y:S05]  /*b850*/  BRA `(.L_x_20) ;  /* 0xffffff5c00147947 */ /* 0x000fea000383ffff */
.L_x_26:
[----:B-1----:R1:W2:Y:S02]  /*b860*/  SYNCS.PHASECHK.TRANS64.TRYWAIT P1, [R5+URZ], R4 ;  /* 0x00000004050075a7 */ /* 0x0022a4000802017f */
[----:B--2---:R-:W-:Y:S05]  /*b870*/  @!P1 NANOSLEEP.SYNCS 0x989680 ;  /* 0x009896800000995d */ /* 0x004fea0003900000 */
[----:B------:R-:W2:Y:S02]  /*b880*/  @!P1 SYNCS.PHASECHK.TRANS64 P1, [R5+URZ], R4 ;  /* 0x00000004050095a7 */ /* 0x000ea4000802007f */
[----:B--2---:R-:W-:Y:S05]  /*b890*/  @!P1 BRA `(.L_x_26) ;  /* 0xfffffffc00f09947 */ /* 0x004fea000383ffff */
[----:B------:R-:W-:Y:S05]  /*b8a0*/  BRA `(.L_x_25) ;  /* 0xffffff6000107947 */ /* 0x000fea000383ffff */
.L_x_295:
[----:B------:R-:W-:Y:S01]  /*b8b0*/  BSSY B1, `(.L_x_314) ;  /* 0x0000006000017945 */ /* 0x000fe20003800000 */
[----:B------:R-:W-:-:S07]  /*b8c0*/  IMAD.MOV.U32 R15, RZ, RZ, -0x1 ;  /* 0xffffffffff0f7424 */ /* 0x000fce00078e00ff */
[----:B------:R-:W-:Y:S05]  /*b8d0*/  WARPSYNC.COLLECTIVE R15, `(.L_x_315) ;  /* 0x000000000f0c7348 */ /* 0x000fea0003c00000 */
[----:B------:R-:W-:Y:S02]  /*b8e0*/  ELECT P6, UR62, PT ;  /* 0x00000000003e782f */ /* 0x000fe400038c0000 */
[----:B------:R-:W-:Y:S01]  /*b8f0*/  MOV R14, UR62 ;  /* 0x0000003e000e7c02 */ /* 0x000fe20008000f00 */
[----:B------:R-:W-:Y:S10]  /*b900*/  ENDCOLLECTIVE ;  /* 0x000000000000791b */ /* 0x000ff40003800000 */
.L_x_315:
[----:B------:R-:W-:Y:S05]  /*b910*/  BSYNC B1 ;  /* 0x0000000000017941 */ /* 0x000fea0003800000 */
.L_x_314:
[----:B------:R-:W-:Y:S05]  /*b920*/  BRA `(.L_x_316) ;  /* 0xfffffff000347947 */ /* 0x000fea000383ffff */
.L_x_298:
[----:B0-----:R0:W1:Y:S02]  /*b930*/  SYNCS.PHASECHK.TRANS64.TRYWAIT P0, [R22+URZ+0x20], R13 ;  /* 0x0000200d160075a7 */ /* 0x001064000800017f */
[----:B-1----:R-:W-:Y:S05]  /*b940*/  @!P0 NANOSLEEP.SYNCS 0x989680 ;  /* 0x009896800000895d */ /* 0x002fea0003900000 */
[----:B------:R-:W1:Y:S02]  /*b950*/  @!P0 SYNCS.PHASECHK.TRANS64 P0, [R22+URZ+0x20], R13 ;  /* 0x0000200d160085a7 */ /* 0x000e64000800007f */
[----:B-1----:R-:W-:Y:S05]  /*b960*/  @!P0 BRA `(.L_x_298) ;  /* 0xfffffffc00f08947 */ /* 0x002fea000383ffff */
[----:B------:R-:W-:Y:S05]  /*b970*/  BRA `(.L_x_317) ;  /* 0xfffffff000747947 */ /* 0x000fea000383ffff */
.L_x_306:
[----:B------:R-:W-:Y:S01]  /*b980*/  BSSY B0, `(.L_x_318) ;  /* 0x0000006000007945 */ /* 0x000fe20003800000 */
[----:B------:R-:W-:-:S07]  /*b990*/  IMAD.MOV.U32 R15, RZ, RZ, -0x1 ;  /* 0xffffffffff0f7424 */ /* 0x000fce00078e00ff */
[----:B------:R-:W-:Y:S05]  /*b9a0*/  WARPSYNC.COLLECTIVE R15, `(.L_x_319) ;  /* 0x000000000f0c7348 */ /* 0x000fea0003c00000 */
[----:B------:R-:W-:Y:S02]  /*b9b0*/  ELECT P6, UR62, PT ;  /* 0x00000000003e782f */ /* 0x000fe400038c0000 */
[----:B------:R-:W-:Y:S01]  /*b9c0*/  MOV R14, UR62 ;  /* 0x0000003e000e7c02 */ /* 0x000fe20008000f00 */
[----:B------:R-:W-:Y:S10]  /*b9d0*/  ENDCOLLECTIVE ;  /* 0x000000000000791b */ /* 0x000ff40003800000 */
.L_x_319:
[----:B------:R-:W-:Y:S05]  /*b9e0*/  BSYNC B0 ;  /* 0x0000000000007941 */ /* 0x000fea0003800000 */
.L_x_318:
[----:B------:R-:W-:Y:S05]  /*b9f0*/  BRA `(.L_x_320) ;  /* 0xfffffff800d07947 */ /* 0x000fea000383ffff */
.L_x_310:
[----:B0-----:R0:W1:Y:S02]  /*ba00*/  SYNCS.PHASECHK.TRANS64.TRYWAIT P0, [R7+URZ], R4 ;  /* 0x00000004070075a7 */ /* 0x001064000800017f */
[----:B-1----:R-:W-:Y:S05]  /*ba10*/  @!P0 NANOSLEEP.SYNCS 0x989680 ;  /* 0x009896800000895d */ /* 0x002fea0003900000 */
[----:B------:R-:W1:Y:S02]  /*ba20*/  @!P0 SYNCS.PHASECHK.TRANS64 P0, [R7+URZ], R4 ;  /* 0x00000004070085a7 */ /* 0x000e64000800007f */
[----:B-1----:R-:W-:Y:S05]  /*ba30*/  @!P0 BRA `(.L_x_310) ;  /* 0xfffffffc00f08947 */ /* 0x002fea000383ffff */
[----:B------:R-:W-:Y:S05]  /*ba40*/  BRA `(.L_x_321) ;  /* 0xfffffffc00107947 */ /* 0x000fea000383ffff */
.L_x_311:
[----:B0-----:R0:W1:Y:S02]  /*ba50*/  SYNCS.PHASECHK.TRANS64.TRYWAIT P0, [R8+URZ], R5 ;  /* 0x00000005080075a7 */ /* 0x001064000800017f */
[----:B-1----:R-:W-:Y:S05]  /*ba60*/  @!P0 NANOSLEEP.SYNCS 0x989680 ;  /* 0x009896800000895d */ /* 0x002fea0003900000 */
[----:B------:R-:W1:Y:S02]  /*ba70*/  @!P0 SYNCS.PHASECHK.TRANS64 P0, [R8+URZ], R5 ;  /* 0x00000005080085a7 */ /* 0x000e64000800007f */
[----:B-1----:R-:W-:Y:S05]  /*ba80*/  @!P0 BRA `(.L_x_311) ;  /* 0xfffffffc00f08947 */ /* 0x002fea000383ffff */
[----:B------:R-:W-:Y:S05]  /*ba90*/  BRA `(.L_x_322) ;  /* 0xfffffffc00207947 */ /* 0x000fea000383ffff */
.L_x_312:
[----:B-1----:R1:W2:Y:S02]  /*baa0*/  SYNCS.PHASECHK.TRANS64.TRYWAIT P0, [R11+URZ], R6 ;  /* 0x000000060b0075a7 */ /* 0x0022a4000800017f */
[----:B--2---:R-:W-:Y:S05]  /*bab0*/  @!P0 NANOSLEEP.SYNCS 0x989680 ;  /* 0x009896800000895d */ /* 0x004fea0003900000 */
[----:B------:R-:W2:Y:S02]  /*bac0*/  @!P0 SYNCS.PHASECHK.TRANS64 P0, [R11+URZ], R6 ;  /* 0x000000060b0085a7 */ /* 0x000ea4000800007f */
[----:B--2---:R-:W-:Y:S05]  /*bad0*/  @!P0 BRA `(.L_x_312) ;  /* 0xfffffffc00f08947 */ /* 0x004fea000383ffff */
[----:B------:R-:W-:Y:S05]  /*bae0*/  BRA `(.L_x_323) ;  /* 0xfffffffc00287947 */ /* 0x000fea000383ffff */
.L_x_324:
[----:B------:R-:W-:-:S00]  /*baf0*/  BRA `(.L_x_324) ;  /* 0xfffffffc00fc7947 */ /* 0x000fc0000383ffff */
[----:B------:R-:W-:-:S00]  /*bb00*/  NOP ;  /* 0x0000000000007918 */ /* 0x000fc00000000000 */
[----:B------:R-:W-:-:S00]  /*bb10*/  NOP ;  /* 0x0000000000007918 */ /* 0x000fc00000000000 */
[----:B------:R-:W-:-:S00]  /*bb20*/  NOP ;  /* 0x0000000000007918 */ /* 0x000fc00000000000 */
[----:B------:R-:W-:-:S00]  /*bb30*/  NOP ;  /* 0x0000000000007918 */ /* 0x000fc00000000000 */
[----:B------:R-:W-:-:S00]  /*bb40*/  NOP ;  /* 0x0000000000007918 */ /* 0x000fc00000000000 */
[----:B------:R-:W-:-:S00]  /*bb50*/  NOP ;  /* 0x0000000000007918 */ /* 0x000fc00000000000 */
[----:B------:R-:W-:-:S00]  /*bb60*/  NOP ;  /* 0x0000000000007918 */ /* 0x000fc00000000000 */
[----:B------:R-:W-:-:S00]  /*bb70*/  NOP ;  /* 0x0000000000007918 */ /* 0x000fc00000000000 */
.L_x_325:


//--------------------- .nv.global.init           --------------------------
	.section	.nv.global.init,"aw",@progbits
.nv.global.init:
	.type		$str$22,@object
	.size		$str$22,($str$23 - $str$22)
$str$22:
        /*0000*/ 	.byte	0x6b, 0x5f, 0x74, 0x69, 0x6c, 0x65, 0x5f, 0x63, 0x6f, 0x75, 0x6e, 0x74, 0x20, 0x3e, 0x3d, 0x20
        /*0010*/ 	.byte	0x31, 0x00
	.type		$str$23,@object
	.size		$str$23,(__unnamed_1 - $str$23)
$str$23:
        /*0012*/ 	.byte	0x2f, 0x74, 0x6d, 0x70, 0x2f, 0x63, 0x75, 0x74, 0x6c, 0x61, 0x73, 0x73, 0x5f, 0x73, 0x77, 0x65
        /*0022*/ 	.byte	0x65, 0x70, 0x5f, 0x73, 0x72, 0x63, 0x2f, 0x69, 0x6e, 0x63, 0x6c, 0x75, 0x64, 0x65, 0x2f, 0x63
        /*0032*/ 	.byte	0x75, 0x74, 0x6c, 0x61, 0x73, 0x73, 0x2f, 0x67, 0x65, 0x6d, 0x6d, 0x2f, 0x63, 0x6f, 0x6c, 0x6c
        /*0042*/ 	.byte	0x65, 0x63, 0x74, 0x69, 0x76, 0x65, 0x2f, 0x73, 0x6d, 0x39, 0x30, 0x5f, 0x6d, 0x6d, 0x61, 0x5f
        /*0052*/ 	.byte	0x74, 0x6d, 0x61, 0x5f, 0x67, 0x6d, 0x6d, 0x61, 0x5f, 0x73, 0x73, 0x5f, 0x77, 0x61, 0x72, 0x70
        /*0062*/ 	.byte	0x73, 0x70, 0x65, 0x63, 0x69, 0x61, 0x6c, 0x69, 0x7a, 0x65, 0x64, 0x2e, 0x68, 0x70, 0x70, 0x00
	.type		__unnamed_1,@object
	.size		__unnamed_1,(.L_0 - __unnamed_1)
__unnamed_1:
        /*0072*/ 	.byte	0x76, 0x6f, 0x69, 0x64, 0x20, 0x63, 0x75, 0x74, 0x6c, 0x61, 0x73, 0x73, 0x3a, 0x3a, 0x67, 0x65
        /* <DEDUP_REMOVED lines=180> */
        /*0bc2*/ 	.byte	0x74, 0x69, 0x74, 0x79, 0x5d, 0x00
.L_0:


//--------------------- .nv.shared._ZN7cutlass13device_kernelINS_4gemm6kernel13GemmUniversalIN4cute5tupleIJiiiiEEENS1_10collective13CollectiveMmaINS1_34MainloopSm90TmaGmmaWarpSpecializedILi4ENS5_IJNS4_1CILi1EEENSA_ILi8EEESB_EEENS1_35KernelTmaWarpSpecializedCooperativeEEENS5_IJNSA_ILi128EEENSA_ILi256EEENSA_ILi64EEEEEENS_6half_tENS5_IJlSB_lEEESK_SL_NS4_8TiledMMAINS4_8MMA_AtomIJNS4_4SM904GMMA26MMA_64x256x16_F32F16F16_SSILNSP_5MajorE0ELSR_0ELNSP_7ScaleInE1ELSS_1EEEEEENS4_6LayoutINS5_IJNSA_ILi2EEESB_SB_EEENS5_IJSB_NSA_ILi0EEESY_EEEEENS5_IJNS4_10UnderscoreES11_S11_EEEEENS4_23SM90_TMA_LOAD_MULTICASTENS4_14ComposedLayoutINS4_7SwizzleILi3ELi4ELi3EEENS4_18smem_ptr_flag_bitsILi16EEENSV_INS5_IJSC_SI_EEENS5_IJSI_SB_EEEEEEEvNS4_8identityENS4_13SM90_TMA_LOADES1D_vS1E_EENS_8epilogue10collective6detail29Sm90TmaWarpSpecializedAdapterINS1I_15DefaultEpilogueISK_SL_SL_NS1H_6thread17LinearCombinationISK_Li1EffLNS1M_9ScaleType4KindE0ELNS_15FloatRoundStyleE2ESK_EENS1_15EpilogueDefaultEEEEEvvEEEEvNT_6ParamsE --------------------------
	.section	.nv.shared._ZN7cutlass13device_kernelINS_4gemm6kernel13GemmUniversalIN4cute5tupleIJiiiiEEENS1_10collective13CollectiveMmaINS1_34MainloopSm90TmaGmmaWarpSpecializedILi4ENS5_IJNS4_1CILi1EEENSA_ILi8EEESB_EEENS1_35KernelTmaWarpSpecializedCooperativeEEENS5_IJNSA_ILi128EEENSA_ILi256EEENSA_ILi64EEEEEENS_6half_tENS5_IJlSB_lEEESK_SL_NS4_8TiledMMAINS4_8MMA_AtomIJNS4_4SM904GMMA26MMA_64x256x16_F32F16F16_SSILNSP_5MajorE0ELSR_0ELNSP_7ScaleInE1ELSS_1EEEEEENS4_6LayoutINS5_IJNSA_ILi2EEESB_SB_EEENS5_IJSB_NSA_ILi0EEESY_EEEEENS5_IJNS4_10UnderscoreES11_S11_EEEEENS4_23SM90_TMA_LOAD_MULTICASTENS4_14ComposedLayoutINS4_7SwizzleILi3ELi4ELi3EEENS4_18smem_ptr_flag_bitsILi16EEENSV_INS5_IJSC_SI_EEENS5_IJSI_SB_EEEEEEEvNS4_8identityENS4_13SM90_TMA_LOADES1D_vS1E_EENS_8epilogue10collective6detail29Sm90TmaWarpSpecializedAdapterINS1I_15DefaultEpilogueISK_SL_SL_NS1H_6thread17LinearCombinationISK_Li1EffLNS1M_9ScaleType4KindE0ELNS_15FloatRoundStyleE2ESK_EENS1_15EpilogueDefaultEEEEEvvEEEEvNT_6ParamsE,"aw",@nobits
	.sectionflags	@""
	.align	16
	.zero		1024


//--------------------- .nv.shared.reserved.0     --------------------------
	.section	.nv.shared.reserved.0,"aw",@nobits
	.weak		__nv_reservedSMEM_offset_0_alias
	.size		__nv_reservedSMEM_offset_0_alias, 0, 0
	.other		__nv_reservedSMEM_offset_0_alias,@"STO_CUDA_RESERVED_SHARED STV_DEFAULT"
__nv_reservedSMEM_offset_0_alias:
	.zero		0


//--------------------- .nv.global                --------------------------
	.section	.nv.global,"aw",@nobits
.nv.global:
	.type		_ZN40_INTERNAL_7bd338d6_4_k_cu_6ead6d62_273174cute1_E,@object
	.size		_ZN40_INTERNAL_7bd338d6_4_k_cu_6ead6d62_273174cute1_E,(_ZN40_INTERNAL_7bd338d6_4_k_cu_6ead6d62_273174cuda3std3__45__cpo6cbeginE - _ZN40_INTERNAL_7bd338d6_4_k_cu_6ead6d62_273174cute1_E)
_ZN40_INTERNAL_7bd338d6_4_k_cu_6ead6d62_273174cute1_E:
	.zero		1
	.type		_ZN40_INTERNAL_7bd338d6_4_k_cu_6ead6d62_273174cuda3std3__45__cpo6cbeginE,@object
	.size		_ZN40_INTERNAL_7bd338d6_4_k_cu_6ead6d62_273174cuda3std3__45__cpo6cbeginE,(_ZN40_INTERNAL_7bd338d6_4_k_cu_6ead6d62_273174cuda3std3__48in_placeE - _ZN40_INTERNAL_7bd338d6_4_k_cu_6ead6d62_273174cuda3std3__45__cpo6cbeginE)
_ZN40_INTERNAL_7bd338d6_4_k_cu_6ead6d62_273174cuda3std3__45__cpo6cbeginE:
	.zero		1
	.type		_ZN40_INTERNAL_7bd338d6_4_k_cu_6ead6d62_273174cuda3std3__48in_placeE,@object
	.size		_ZN40_INTERNAL_7bd338d6_4_k_cu_6ead6d62_273174cuda3std3__48in_placeE,(_ZN40_INTERNAL_7bd338d6_4_k_cu_6ead6d62_273174cuda3std6ranges3__45__cpo9iter_moveE - _ZN40_INTERNAL_7bd338d6_4_k_cu_6ead6d62_273174cuda3std3__48in_placeE)
_ZN40_INTERNAL_7bd338d6_4_k_cu_6ead6d62_273174cuda3std3__48in_placeE:
	.zero		1
	.type		_ZN40_INTERNAL_7bd338d6_4_k_cu_6ead6d62_273174cuda3std6ranges3__45__cpo9iter_moveE,@object
	.size		_ZN40_INTERNAL_7bd338d6_4_k_cu_6ead6d62_273174cuda3std6ranges3__45__cpo9iter_moveE,(_ZN40_INTERNAL_7bd338d6_4_k_cu_6ead6d62_273174cuda3std3__45__cpo5beginE - _ZN40_INTERNAL_7bd338d6_4_k_cu_6ead6d62_273174cuda3std6ranges3__45__cpo9iter_moveE)
_ZN40_INTERNAL_7bd338d6_4_k_cu_6ead6d62_273174cuda3std6ranges3__45__cpo9iter_moveE:
	.zero		1
	.type		_ZN40_INTERNAL_7bd338d6_4_k_cu_6ead6d62_273174cuda3std3__45__cpo5beginE,@object
	.size		_ZN40_INTERNAL_7bd338d6_4_k_cu_6ead6d62_273174cuda3std3__45__cpo5beginE,(_ZN40_INTERNAL_7bd338d6_4_k_cu_6ead6d62_273174cuda3std3__442_GLOBAL__N__7bd338d6_4_k_cu_6ead6d62_273176ignoreE - _ZN40_INTERNAL_7bd338d6_4_k_cu_6ead6d62_273174cuda3std3__45__cpo5beginE)
_ZN40_INTERNAL_7bd338d6_4_k_cu_6ead6d62_273174cuda3std3__45__cpo5beginE:
	.zero		1
	.type		_ZN40_INTERNAL_7bd338d6_4_k_cu_6ead6d62_273174cuda3std3__442_GLOBAL__N__7bd338d6_4_k_cu_6ead6d62_273176ignoreE,@object
	.size		_ZN40_INTERNAL_7bd338d6_4_k_cu_6ead6d62_273174cuda3std3__442_GLOBAL__N__7bd338d6_4_k_cu_6ead6d62_273176ignoreE,(_ZN40_INTERNAL_7bd338d6_4_k_cu_6ead6d62_273174cute7productE - _ZN40_INTERNAL_7bd338d6_4_k_cu_6ead6d62_273174cuda3std3__442_GLOBAL__N__7bd338d6_4_k_cu_6ead6d62_273176ignoreE)
_ZN40_INTERNAL_7bd338d6_4_k_cu_6ead6d62_273174cuda3std3__442_GLOBAL__N__7bd338d6_4_k_cu_6ead6d62_273176ignoreE:
	.zero		1
	.type		_ZN40_INTERNAL_7bd338d6_4_k_cu_6ead6d62_273174cute7productE,@object
	.size		_ZN40_INTERNAL_7bd338d6_4_k_cu_6ead6d62_273174cute7productE,(_ZN40_INTERNAL_7bd338d6_4_k_cu_6ead6d62_273174cuda3std3__45__cpo3endE - _ZN40_INTERNAL_7bd338d6_4_k_cu_6ead6d62_273174cute7productE)
_ZN40_INTERNAL_7bd338d6_4_k_cu_6ead6d62_273174cute7productE:
	.zero		1
	.type		_ZN40_INTERNAL_7bd338d6_4_k_cu_6ead6d62_273174cuda3std3__45__cpo3endE,@object
	.size		_ZN40_INTERNAL_7bd338d6_4_k_cu_6ead6d62_273174cuda3std3__45__cpo3endE,(_ZN40_INTERNAL_7bd338d6_4_k_cu_6ead6d62_273174cuda3std3__419piecewise_constructE - _ZN40_INTERNAL_7bd338d6_4_k_cu_6ead6d62_273174cuda3std3__45__cpo3endE)
_ZN40_INTERNAL_7bd338d6_4_k_cu_6ead6d62_273174cuda3std3__45__cpo3endE:
	.zero		1
	.type		_ZN40_INTERNAL_7bd338d6_4_k_cu_6ead6d62_273174cuda3std3__419piecewise_constructE,@object
	.size		_ZN40_INTERNAL_7bd338d6_4_k_cu_6ead6d62_273174cuda3std3__419piecewise_constructE,(_ZN40_INTERNAL_7bd338d6_4_k_cu_6ead6d62_273174cuda3std3__45__cpo4cendE - _ZN40_INTERNAL_7bd338d6_4_k_cu_6ead6d62_273174cuda3std3__419piecewise_constructE)
_ZN40_INTERNAL_7bd338d6_4_k_cu_6ead6d62_273174cuda3std3__419piecewise_constructE:
	.zero		1
	.type		_ZN40_INTERNAL_7bd338d6_4_k_cu_6ead6d62_273174cuda3std3__45__cpo4cendE,@object
	.size		_ZN40_INTERNAL_7bd338d6_4_k_cu_6ead6d62_273174cuda3std3__45__cpo4cendE,(_ZN40_INTERNAL_7bd338d6_4_k_cu_6ead6d62_273174cuda3std6ranges3__45__cpo4swapE - _ZN40_INTERNAL_7bd338d6_4_k_cu_6ead6d62_273174cuda3std3__45__cpo4cendE)
_ZN40_INTERNAL_7bd338d6_4_k_cu_6ead6d62_273174cuda3std3__45__cpo4cendE:
	.zero		1
	.type		_ZN40_INTERNAL_7bd338d6_4_k_cu_6ead6d62_273174cuda3std6ranges3__45__cpo4swapE,@object
	.size		_ZN40_INTERNAL_7bd338d6_4_k_cu_6ead6d62_273174cuda3std6ranges3__45__cpo4swapE,(.L_8 - _ZN40_INTERNAL_7bd338d6_4_k_cu_6ead6d62_273174cuda3std6ranges3__45__cpo4swapE)
_ZN40_INTERNAL_7bd338d6_4_k_cu_6ead6d62_273174cuda3std6ranges3__45__cpo4swapE:
	.zero		1
.L_8:


//--------------------- .nv.constant0._ZN7cutlass13device_kernelINS_4gemm6kernel13GemmUniversalIN4cute5tupleIJiiiiEEENS1_10collective13CollectiveMmaINS1_34MainloopSm90TmaGmmaWarpSpecializedILi4ENS5_IJNS4_1CILi1EEENSA_ILi8EEESB_EEENS1_35KernelTmaWarpSpecializedCooperativeEEENS5_IJNSA_ILi128EEENSA_ILi256EEENSA_ILi64EEEEEENS_6half_tENS5_IJlSB_lEEESK_SL_NS4_8TiledMMAINS4_8MMA_AtomIJNS4_4SM904GMMA26MMA_64x256x16_F32F16F16_SSILNSP_5MajorE0ELSR_0ELNSP_7ScaleInE1ELSS_1EEEEEENS4_6LayoutINS5_IJNSA_ILi2EEESB_SB_EEENS5_IJSB_NSA_ILi0EEESY_EEEEENS5_IJNS4_10UnderscoreES11_S11_EEEEENS4_23SM90_TMA_LOAD_MULTICASTENS4_14ComposedLayoutINS4_7SwizzleILi3ELi4ELi3EEENS4_18smem_ptr_flag_bitsILi16EEENSV_INS5_IJSC_SI_EEENS5_IJSI_SB_EEEEEEEvNS4_8identityENS4_13SM90_TMA_LOADES1D_vS1E_EENS_8epilogue10collective6detail29Sm90TmaWarpSpecializedAdapterINS1I_15DefaultEpilogueISK_SL_SL_NS1H_6thread17LinearCombinationISK_Li1EffLNS1M_9ScaleType4KindE0ELNS_15FloatRoundStyleE2ESK_EENS1_15EpilogueDefaultEEEEEvvEEEEvNT_6ParamsE --------------------------
	.section	.nv.constant0._ZN7cutlass13device_kernelINS_4gemm6kernel13GemmUniversalIN4cute5tupleIJiiiiEEENS1_10collective13CollectiveMmaINS1_34MainloopSm90TmaGmmaWarpSpecializedILi4ENS5_IJNS4_1CILi1EEENSA_ILi8EEESB_EEENS1_35KernelTmaWarpSpecializedCooperativeEEENS5_IJNSA_ILi128EEENSA_ILi256EEENSA_ILi64EEEEEENS_6half_tENS5_IJlSB_lEEESK_SL_NS4_8TiledMMAINS4_8MMA_AtomIJNS4_4SM904GMMA26MMA_64x256x16_F32F16F16_SSILNSP_5MajorE0ELSR_0ELNSP_7ScaleInE1ELSS_1EEEEEENS4_6LayoutINS5_IJNSA_ILi2EEESB_SB_EEENS5_IJSB_NSA_ILi0EEESY_EEEEENS5_IJNS4_10UnderscoreES11_S11_EEEEENS4_23SM90_TMA_LOAD_MULTICASTENS4_14ComposedLayoutINS4_7SwizzleILi3ELi4ELi3EEENS4_18smem_ptr_flag_bitsILi16EEENSV_INS5_IJSC_SI_EEENS5_IJSI_SB_EEEEEEEvNS4_8identityENS4_13SM90_TMA_LOADES1D_vS1E_EENS_8epilogue10collective6detail29Sm90TmaWarpSpecializedAdapterINS1I_15DefaultEpilogueISK_SL_SL_NS1H_6thread17LinearCombinationISK_Li1EffLNS1M_9ScaleType4KindE0ELNS_15FloatRoundStyleE2ESK_EENS1_15EpilogueDefaultEEEEEvvEEEEvNT_6ParamsE,"a",@progbits
	.sectionflags	@""
	.align	4
.nv.constant0._ZN7cutlass13device_kernelINS_4gemm6kernel13GemmUniversalIN4cute5tupleIJiiiiEEENS1_10collective13CollectiveMmaINS1_34MainloopSm90TmaGmmaWarpSpecializedILi4ENS5_IJNS4_1CILi1EEENSA_ILi8EEESB_EEENS1_35KernelTmaWarpSpecializedCooperativeEEENS5_IJNSA_ILi128EEENSA_ILi256EEENSA_ILi64EEEEEENS_6half_tENS5_IJlSB_lEEESK_SL_NS4_8TiledMMAINS4_8MMA_AtomIJNS4_4SM904GMMA26MMA_64x256x16_F32F16F16_SSILNSP_5MajorE0ELSR_0ELNSP_7ScaleInE1ELSS_1EEEEEENS4_6LayoutINS5_IJNSA_ILi2EEESB_SB_EEENS5_IJSB_NSA_ILi0EEESY_EEEEENS5_IJNS4_10UnderscoreES11_S11_EEEEENS4_23SM90_TMA_LOAD_MULTICASTENS4_14ComposedLayoutINS4_7SwizzleILi3ELi4ELi3EEENS4_18smem_ptr_flag_bitsILi16EEENSV_INS5_IJSC_SI_EEENS5_IJSI_SB_EEEEEEEvNS4_8identityENS4_13SM90_TMA_LOADES1D_vS1E_EENS_8epilogue10collective6detail29Sm90TmaWarpSpecializedAdapterINS1I_15DefaultEpilogueISK_SL_SL_NS1H_6thread17LinearCombinationISK_Li1EffLNS1M_9ScaleType4KindE0ELNS_15FloatRoundStyleE2ESK_EENS1_15EpilogueDefaultEEEEEvvEEEEvNT_6ParamsE:
	.zero		1664


//--------------------- SYMBOLS --------------------------

	.type		.nv.reservedSmem.offset0,@object
	.size		.nv.reservedSmem.offset0,0x4
	.type		__assertfail,@function
